	.target	sm_90a

	.elftype	@"ET_EXEC"


//--------------------- .note.nv.tkinfo           --------------------------
	.section	.note.nv.tkinfo,"",@"SHT_NOTE"
	.sectionflags	@"SHF_NOTE_NV_TKINFO"
	.tkinfo
        /*0018*/ 	.word	0x00000002
        /*0030*/ 	.string	""
        /*0030*/ 	.string	"ptxas"
        /*0030*/ 	.string	"Cuda compilation tools, release 13.0, V13.0.88"
        /*0030*/ 	.string	"Build cuda_13.0.r13.0/compiler.36424714_0"
        /*0030*/ 	.string	"-arch sm_90a -m 64 "



//--------------------- .note.nv.cuinfo           --------------------------
	.section	.note.nv.cuinfo,"",@"SHT_NOTE"
	.sectionflags	@"SHF_NOTE_NV_CUINFO"
        /*0018*/ 	.short	0x0002
        /*001a*/ 	.short	0x005a
        /*001c*/ 	.short	0x0082
	.zero		2


//--------------------- .nv.info                  --------------------------
	.section	.nv.info,"",@"SHT_CUDA_INFO"
	.align	4


	//----- nvinfo : EIATTR_REGCOUNT
	.align		4
        /*0000*/ 	.byte	0x04, 0x2f
        /*0002*/ 	.short	(.L_15 - .L_14)
	.align		4
.L_14:
        /*0004*/ 	.word	index@(_ZN7cutlass13device_kernelINS_4gemm6kernel13GemmUniversalIN4cute5tupleIJiiiiEEENS1_10collective13CollectiveMmaINS1_34MainloopSm90TmaGmmaWarpSpecializedILi5ENS5_IJNS4_1CILi2EEENSA_ILi1EEESC_EEENS1_35KernelTmaWarpSpecializedCooperativeEEENS5_IJNSA_ILi128EEENSA_ILi32EEESG_EEENS_6half_tENS5_IJlSC_lEEESJ_SK_NS4_8TiledMMAINS4_8MMA_AtomIJNS4_4SM904GMMA25MMA_64x32x16_F32F16F16_SSILNSO_5MajorE0ELSQ_0ELNSO_7ScaleInE1ELSR_1EEEEEENS4_6LayoutISD_NS5_IJSC_NSA_ILi0EEESV_EEEEENS5_IJNS4_10UnderscoreESY_SY_EEEEENS4_13SM90_TMA_LOADENS4_14ComposedLayoutINS4_7SwizzleILi3ELi4ELi3EEENS4_18smem_ptr_flag_bitsILi16EEENSU_INS5_IJNSA_ILi8EEENSA_ILi64EEEEEENS5_IJS18_SC_EEEEEEEvNS4_8identityENS4_23SM90_TMA_LOAD_MULTICASTES1C_vS1D_EENS_8epilogue10collective6detail29Sm90TmaWarpSpecializedAdapterINS1H_15DefaultEpilogueISJ_SK_SK_NS1G_6thread17LinearCombinationISJ_Li1EffLNS1L_9ScaleType4KindE0ELNS_15FloatRoundStyleE2ESJ_EENS1_15EpilogueDefaultEEEEEvvEEEEvNT_6ParamsE)
        /*0008*/ 	.word	0x000000a8


	//----- nvinfo : EIATTR_FRAME_SIZE
	.align		4
.L_15:
        /*000c*/ 	.byte	0x04, 0x11
        /*000e*/ 	.short	(.L_17 - .L_16)
	.align		4
.L_16:
        /*0010*/ 	.word	index@(_ZN7cutlass13device_kernelINS_4gemm6kernel13GemmUniversalIN4cute5tupleIJiiiiEEENS1_10collective13CollectiveMmaINS1_34MainloopSm90TmaGmmaWarpSpecializedILi5ENS5_IJNS4_1CILi2EEENSA_ILi1EEESC_EEENS1_35KernelTmaWarpSpecializedCooperativeEEENS5_IJNSA_ILi128EEENSA_ILi32EEESG_EEENS_6half_tENS5_IJlSC_lEEESJ_SK_NS4_8TiledMMAINS4_8MMA_AtomIJNS4_4SM904GMMA25MMA_64x32x16_F32F16F16_SSILNSO_5MajorE0ELSQ_0ELNSO_7ScaleInE1ELSR_1EEEEEENS4_6LayoutISD_NS5_IJSC_NSA_ILi0EEESV_EEEEENS5_IJNS4_10UnderscoreESY_SY_EEEEENS4_13SM90_TMA_LOADENS4_14ComposedLayoutINS4_7SwizzleILi3ELi4ELi3EEENS4_18smem_ptr_flag_bitsILi16EEENSU_INS5_IJNSA_ILi8EEENSA_ILi64EEEEEENS5_IJS18_SC_EEEEEEEvNS4_8identityENS4_23SM90_TMA_LOAD_MULTICASTES1C_vS1D_EENS_8epilogue10collective6detail29Sm90TmaWarpSpecializedAdapterINS1H_15DefaultEpilogueISJ_SK_SK_NS1G_6thread17LinearCombinationISJ_Li1EffLNS1L_9ScaleType4KindE0ELNS_15FloatRoundStyleE2ESJ_EENS1_15EpilogueDefaultEEEEEvvEEEEvNT_6ParamsE)
        /*0014*/ 	.word	0x00000000


	//----- nvinfo : EIATTR_MIN_STACK_SIZE
	.align		4
.L_17:
        /*0018*/ 	.byte	0x04, 0x12
        /*001a*/ 	.short	(.L_19 - .L_18)
	.align		4
.L_18:
        /*001c*/ 	.word	index@(_ZN7cutlass13device_kernelINS_4gemm6kernel13GemmUniversalIN4cute5tupleIJiiiiEEENS1_10collective13CollectiveMmaINS1_34MainloopSm90TmaGmmaWarpSpecializedILi5ENS5_IJNS4_1CILi2EEENSA_ILi1EEESC_EEENS1_35KernelTmaWarpSpecializedCooperativeEEENS5_IJNSA_ILi128EEENSA_ILi32EEESG_EEENS_6half_tENS5_IJlSC_lEEESJ_SK_NS4_8TiledMMAINS4_8MMA_AtomIJNS4_4SM904GMMA25MMA_64x32x16_F32F16F16_SSILNSO_5MajorE0ELSQ_0ELNSO_7ScaleInE1ELSR_1EEEEEENS4_6LayoutISD_NS5_IJSC_NSA_ILi0EEESV_EEEEENS5_IJNS4_10UnderscoreESY_SY_EEEEENS4_13SM90_TMA_LOADENS4_14ComposedLayoutINS4_7SwizzleILi3ELi4ELi3EEENS4_18smem_ptr_flag_bitsILi16EEENSU_INS5_IJNSA_ILi8EEENSA_ILi64EEEEEENS5_IJS18_SC_EEEEEEEvNS4_8identityENS4_23SM90_TMA_LOAD_MULTICASTES1C_vS1D_EENS_8epilogue10collective6detail29Sm90TmaWarpSpecializedAdapterINS1H_15DefaultEpilogueISJ_SK_SK_NS1G_6thread17LinearCombinationISJ_Li1EffLNS1L_9ScaleType4KindE0ELNS_15FloatRoundStyleE2ESJ_EENS1_15EpilogueDefaultEEEEEvvEEEEvNT_6ParamsE)
        /*0020*/ 	.word	0x00000000
.L_19:


//--------------------- .nv.compat                --------------------------
	.section	.nv.compat,"",@"SHT_CUDA_COMPAT_INFO"
	.align	4
        /*0000*/ 	.byte	0x02, 0x09, 0x01, 0x00, 0x02, 0x02, 0x04, 0x00, 0x02, 0x05, 0x05, 0x00, 0x03, 0x07, 0x01, 0x01
        /*0010*/ 	.byte	0x02, 0x03, 0x01, 0x00, 0x02, 0x06, 0x01, 0x00, 0x04, 0x0b, 0x08, 0x00, 0x00, 0x00, 0x00, 0x00
        /*0020*/ 	.byte	0x00, 0x00, 0x00, 0x00


//--------------------- .nv.info._ZN7cutlass13device_kernelINS_4gemm6kernel13GemmUniversalIN4cute5tupleIJiiiiEEENS1_10collective13CollectiveMmaINS1_34MainloopSm90TmaGmmaWarpSpecializedILi5ENS5_IJNS4_1CILi2EEENSA_ILi1EEESC_EEENS1_35KernelTmaWarpSpecializedCooperativeEEENS5_IJNSA_ILi128EEENSA_ILi32EEESG_EEENS_6half_tENS5_IJlSC_lEEESJ_SK_NS4_8TiledMMAINS4_8MMA_AtomIJNS4_4SM904GMMA25MMA_64x32x16_F32F16F16_SSILNSO_5MajorE0ELSQ_0ELNSO_7ScaleInE1ELSR_1EEEEEENS4_6LayoutISD_NS5_IJSC_NSA_ILi0EEESV_EEEEENS5_IJNS4_10UnderscoreESY_SY_EEEEENS4_13SM90_TMA_LOADENS4_14ComposedLayoutINS4_7SwizzleILi3ELi4ELi3EEENS4_18smem_ptr_flag_bitsILi16EEENSU_INS5_IJNSA_ILi8EEENSA_ILi64EEEEEENS5_IJS18_SC_EEEEEEEvNS4_8identityENS4_23SM90_TMA_LOAD_MULTICASTES1C_vS1D_EENS_8epilogue10collective6detail29Sm90TmaWarpSpecializedAdapterINS1H_15DefaultEpilogueISJ_SK_SK_NS1G_6thread17LinearCombinationISJ_Li1EffLNS1L_9ScaleType4KindE0ELNS_15FloatRoundStyleE2ESJ_EENS1_15EpilogueDefaultEEEEEvvEEEEvNT_6ParamsE --------------------------
	.section	.nv.info._ZN7cutlass13device_kernelINS_4gemm6kernel13GemmUniversalIN4cute5tupleIJiiiiEEENS1_10collective13CollectiveMmaINS1_34MainloopSm90TmaGmmaWarpSpecializedILi5ENS5_IJNS4_1CILi2EEENSA_ILi1EEESC_EEENS1_35KernelTmaWarpSpecializedCooperativeEEENS5_IJNSA_ILi128EEENSA_ILi32EEESG_EEENS_6half_tENS5_IJlSC_lEEESJ_SK_NS4_8TiledMMAINS4_8MMA_AtomIJNS4_4SM904GMMA25MMA_64x32x16_F32F16F16_SSILNSO_5MajorE0ELSQ_0ELNSO_7ScaleInE1ELSR_1EEEEEENS4_6LayoutISD_NS5_IJSC_NSA_ILi0EEESV_EEEEENS5_IJNS4_10UnderscoreESY_SY_EEEEENS4_13SM90_TMA_LOADENS4_14ComposedLayoutINS4_7SwizzleILi3ELi4ELi3EEENS4_18smem_ptr_flag_bitsILi16EEENSU_INS5_IJNSA_ILi8EEENSA_ILi64EEEEEENS5_IJS18_SC_EEEEEEEvNS4_8identityENS4_23SM90_TMA_LOAD_MULTICASTES1C_vS1D_EENS_8epilogue10collective6detail29Sm90TmaWarpSpecializedAdapterINS1H_15DefaultEpilogueISJ_SK_SK_NS1G_6thread17LinearCombinationISJ_Li1EffLNS1L_9ScaleType4KindE0ELNS_15FloatRoundStyleE2ESJ_EENS1_15EpilogueDefaultEEEEEvvEEEEvNT_6ParamsE,"",@"SHT_CUDA_INFO"
	.sectionflags	@""
	.align	4


	//----- nvinfo : EIATTR_CUDA_API_VERSION
	.align		4
        /*0000*/ 	.byte	0x04, 0x37
        /*0002*/ 	.short	(.L_21 - .L_20)
.L_20:
        /*0004*/ 	.word	0x00000082


	//----- nvinfo : EIATTR_KPARAM_INFO
	.align		4
.L_21:
        /*0008*/ 	.byte	0x04, 0x17
        /*000a*/ 	.short	(.L_23 - .L_22)
.L_22:
        /*000c*/ 	.word	0x00000000
        /*0010*/ 	.short	0x0000
        /*0012*/ 	.short	0x0070
        /*0014*/ 	.byte	0x00, 0xf0, 0x01, 0x10


	//----- nvinfo : EIATTR_SPARSE_MMA_MASK
	.align		4
.L_23:
        /*0018*/ 	.byte	0x03, 0x50
        /*001a*/ 	.short	0x0000


	//----- nvinfo : EIATTR_MAXREG_COUNT
	.align		4
        /*001c*/ 	.byte	0x03, 0x1b
        /*001e*/ 	.short	0x00a8


	//----- nvinfo : EIATTR_NUM_BARRIERS
	.align		4
        /*0020*/ 	.byte	0x02, 0x4c
        /*0022*/ 	.byte	0x01
	.zero		1


	//----- nvinfo : EIATTR_EXTERNS
	.align		4
        /*0024*/ 	.byte	0x04, 0x0f
        /*0026*/ 	.short	(.L_25 - .L_24)


	//   ....[0]....
	.align		4
.L_24:
        /*0028*/ 	.word	index@(__assertfail)


	//----- nvinfo : EIATTR_MERCURY_ISA_VERSION
	.align		4
.L_25:
        /*002c*/ 	.byte	0x03, 0x5f
        /*002e*/ 	.short	0x0101


	//----- nvinfo : EIATTR_INT_WARP_WIDE_INSTR_OFFSETS
	.align		4
        /*0030*/ 	.byte	0x04, 0x31
        /*0032*/ 	.short	(.L_27 - .L_26)


	//   ....[0]....
.L_26:
        /*0034*/ 	.word	0x000004a0


	//   ....[1]....
        /*0038*/ 	.word	0x000004c0


	//   ....[2]....
        /*003c*/ 	.word	0x00000680


	//----- nvinfo : EIATTR_COOP_GROUP_MASK_REGIDS
	.align		4
.L_27:
        /*0040*/ 	.byte	0x04, 0x29
        /*0042*/ 	.short	(.L_29 - .L_28)


	//   ....[0]....
.L_28:
        /*0044*/ 	.word	0xffffffff


	//   ....[1]....
        /*0048*/ 	.word	0xffffffff


	//   ....[2]....
        /*004c*/ 	.word	0xffffffff


	//   ....[3]....
        /*0050*/ 	.word	0xffffffff


	//   ....[4]....
        /*0054*/ 	.word	0xffffffff


	//   ....[5]....
        /*0058*/ 	.word	0xffffffff


	//----- nvinfo : EIATTR_COOP_GROUP_INSTR_OFFSETS
	.align		4
.L_29:
        /*005c*/ 	.byte	0x04, 0x28
        /*005e*/ 	.short	(.L_31 - .L_30)


	//   ....[0]....
.L_30:
        /*0060*/ 	.word	0x00000060


	//   ....[1]....
        /*0064*/ 	.word	0x00000070


	//   ....[2]....
        /*0068*/ 	.word	0x00000130


	//   ....[3]....
        /*006c*/ 	.word	0x000002f0


	//   ....[4]....
        /*0070*/ 	.word	0x00000820


	//   ....[5]....
        /*0074*/ 	.word	0x00001350


	//----- nvinfo : EIATTR_REG_RECONFIG
	.align		4
.L_31:
        /*0078*/ 	.byte	0x01, 0x54
	.zero		2


	//----- nvinfo : EIATTR_SYSCALL_OFFSETS
	.align		4
        /*007c*/ 	.byte	0x04, 0x46
        /*007e*/ 	.short	(.L_33 - .L_32)


	//   ....[0]....
.L_32:
        /*0080*/ 	.word	0x00001520


	//----- nvinfo : EIATTR_MBARRIER_INSTR_OFFSETS
	.align		4
.L_33:
        /*0084*/ 	.byte	0x04, 0x39
        /*0086*/ 	.short	(.L_35 - .L_34)


	//   ....[0]....
.L_34:
        /*0088*/ 	.word	0x00000230
        /*008c*/ 	.word	0x000000ff
        /*0090*/ 	.word	0x00000000
        /*0094*/ 	.short	0x0100
        /*0096*/ 	.byte	0x08
	.zero		1


	//   ....[1]....
        /*0098*/ 	.word	0x00000240
        /*009c*/ 	.word	0x000000ff
        /*00a0*/ 	.word	0x00000028
        /*00a4*/ 	.short	0x0100
        /*00a6*/ 	.byte	0x08
	.zero		1


	//   ....[2]....
        /*00a8*/ 	.word	0x00000250
        /*00ac*/ 	.word	0x000000ff
        /*00b0*/ 	.word	0x00000008
        /*00b4*/ 	.short	0x0100
        /*00b6*/ 	.byte	0x08
	.zero		1


	//   ....[3]....
        /*00b8*/ 	.word	0x00000260
        /*00bc*/ 	.word	0x000000ff
        /*00c0*/ 	.word	0x00000030
        /*00c4*/ 	.short	0x0100
        /*00c6*/ 	.byte	0x08
	.zero		1


	//   ....[4]....
        /*00c8*/ 	.word	0x00000270
        /*00cc*/ 	.word	0x000000ff
        /*00d0*/ 	.word	0x00000010
        /*00d4*/ 	.short	0x0100
        /*00d6*/ 	.byte	0x08
	.zero		1


	//   ....[5]....
        /*00d8*/ 	.word	0x00000280
        /*00dc*/ 	.word	0x000000ff
        /*00e0*/ 	.word	0x00000038
        /*00e4*/ 	.short	0x0100
        /*00e6*/ 	.byte	0x08
	.zero		1


	//   ....[6]....
        /*00e8*/ 	.word	0x00000290
        /*00ec*/ 	.word	0x000000ff
        /*00f0*/ 	.word	0x00000018
        /*00f4*/ 	.short	0x0100
        /*00f6*/ 	.byte	0x08
	.zero		1


	//   ....[7]....
        /*00f8*/ 	.word	0x000002a0
        /*00fc*/ 	.word	0x000000ff
        /*0100*/ 	.word	0x00000040
        /*0104*/ 	.short	0x0100
        /*0106*/ 	.byte	0x08
	.zero		1


	//   ....[8]....
        /*0108*/ 	.word	0x000002b0
        /*010c*/ 	.word	0x000000ff
        /*0110*/ 	.word	0x00000020
        /*0114*/ 	.short	0x0100
        /*0116*/ 	.byte	0x08
	.zero		1


	//   ....[9]....
        /*0118*/ 	.word	0x000002c0
        /*011c*/ 	.word	0x000000ff
        /*0120*/ 	.word	0x00000048
        /*0124*/ 	.short	0x0100
        /*0126*/ 	.byte	0x08
	.zero		1


	//   ....[10]....
        /*0128*/ 	.word	0x00000720
        /*012c*/ 	.word	0x000000ff
        /*0130*/ 	.word	0x00000060
        /*0134*/ 	.short	0x0100
        /*0136*/ 	.byte	0x06
	.zero		1


	//   ....[11]....
        /*0138*/ 	.word	0x000007b0
        /*013c*/ 	.word	0x000000ff
        /*0140*/ 	.word	0x00000068
        /*0144*/ 	.short	0x0100
        /*0146*/ 	.byte	0x06
	.zero		1


	//   ....[12]....
        /*0148*/ 	.word	0x000015e0
        /*014c*/ 	.word	0x00000003
        /*0150*/ 	.word	0x00000000
        /*0154*/ 	.short	0x010a
        /*0156*/ 	.byte	0x3f
	.zero		1


	//   ....[13]....
        /*0158*/ 	.word	0x00001620
        /*015c*/ 	.word	0x00000003
        /*0160*/ 	.word	0x00000000
        /*0164*/ 	.short	0x010a
        /*0166*/ 	.byte	0x3f
	.zero		1


	//   ....[14]....
        /*0168*/ 	.word	0x00001ba0
        /*016c*/ 	.word	0x00000005
        /*0170*/ 	.word	0x00000000
        /*0174*/ 	.short	0x010a
        /*0176*/ 	.byte	0x3f
	.zero		1


	//   ....[15]....
        /*0178*/ 	.word	0x00001be0
        /*017c*/ 	.word	0x00000005
        /*0180*/ 	.word	0x00000000
        /*0184*/ 	.short	0x010a
        /*0186*/ 	.byte	0x3f
	.zero		1


	//   ....[16]....
        /*0188*/ 	.word	0x00002000
        /*018c*/ 	.word	0x00000005
        /*0190*/ 	.word	0x00000000
        /*0194*/ 	.short	0x0101
        /*0196*/ 	.byte	0x3f
	.zero		1


	//   ....[17]....
        /*0198*/ 	.word	0x00002220
        /*019c*/ 	.word	0x00000003
        /*01a0*/ 	.word	0x00000000
        /*01a4*/ 	.short	0x0101
        /*01a6*/ 	.byte	0x3f
	.zero		1


	//   ....[18]....
        /*01a8*/ 	.word	0x000046a0
        /*01ac*/ 	.word	0x00000018
        /*01b0*/ 	.word	0x00000028
        /*01b4*/ 	.short	0x010a
        /*01b6*/ 	.byte	0x3f
	.zero		1


	//   ....[19]....
        /*01b8*/ 	.word	0x00004ae0
        /*01bc*/ 	.word	0x00000003
        /*01c0*/ 	.word	0x00000068
        /*01c4*/ 	.short	0x0101
        /*01c6*/ 	.byte	0x3f
	.zero		1


	//   ....[20]....
        /*01c8*/ 	.word	0x00005240
        /*01cc*/ 	.word	0x00000005
        /*01d0*/ 	.word	0x00000000
        /*01d4*/ 	.short	0x010a
        /*01d6*/ 	.byte	0x3f
	.zero		1


	//   ....[21]....
        /*01d8*/ 	.word	0x000052c0
        /*01dc*/ 	.word	0x00000007
        /*01e0*/ 	.word	0x00000000
        /*01e4*/ 	.short	0x010a
        /*01e6*/ 	.byte	0x3f
	.zero		1


	//   ....[22]....
        /*01e8*/ 	.word	0x00005350
        /*01ec*/ 	.word	0x0000000a
        /*01f0*/ 	.word	0x00000000
        /*01f4*/ 	.short	0x010a
        /*01f6*/ 	.byte	0x3f
	.zero		1


	//   ....[23]....
        /*01f8*/ 	.word	0x000053e0
        /*01fc*/ 	.word	0x0000000b
        /*0200*/ 	.word	0x00000000
        /*0204*/ 	.short	0x010a
        /*0206*/ 	.byte	0x3f
	.zero		1


	//   ....[24]....
        /*0208*/ 	.word	0x00005470
        /*020c*/ 	.word	0x00000003
        /*0210*/ 	.word	0x00000000
        /*0214*/ 	.short	0x010a
        /*0216*/ 	.byte	0x3f
	.zero		1


	//   ....[25]....
        /*0218*/ 	.word	0x000054d0
        /*021c*/ 	.word	0x00000003
        /*0220*/ 	.word	0x00000000
        /*0224*/ 	.short	0x010a
        /*0226*/ 	.byte	0x3f
	.zero		1


	//   ....[26]....
        /*0228*/ 	.word	0x00005520
        /*022c*/ 	.word	0x00000005
        /*0230*/ 	.word	0x00000000
        /*0234*/ 	.short	0x010a
        /*0236*/ 	.byte	0x3f
	.zero		1


	//   ....[27]....
        /*0238*/ 	.word	0x000055f0
        /*023c*/ 	.word	0x00000018
        /*0240*/ 	.word	0x00000028
        /*0244*/ 	.short	0x010a
        /*0246*/ 	.byte	0x3f
	.zero		1


	//   ....[28]....
        /*0248*/ 	.word	0x000056c0
        /*024c*/ 	.word	0x00000005
        /*0250*/ 	.word	0x00000000
        /*0254*/ 	.short	0x010a
        /*0256*/ 	.byte	0x3f
	.zero		1


	//   ....[29]....
        /*0258*/ 	.word	0x00005710
        /*025c*/ 	.word	0x00000007
        /*0260*/ 	.word	0x00000000
        /*0264*/ 	.short	0x010a
        /*0266*/ 	.byte	0x3f
	.zero		1


	//   ....[30]....
        /*0268*/ 	.word	0x00005760
        /*026c*/ 	.word	0x0000000a
        /*0270*/ 	.word	0x00000000
        /*0274*/ 	.short	0x010a
        /*0276*/ 	.byte	0x3f
	.zero		1


	//   ....[31]....
        /*0278*/ 	.word	0x000057b0
        /*027c*/ 	.word	0x0000000b
        /*0280*/ 	.word	0x00000000
        /*0284*/ 	.short	0x010a
        /*0286*/ 	.byte	0x3f
	.zero		1


	//----- nvinfo : EIATTR_NUM_MBARRIERS
	.align		4
.L_35:
        /*0288*/ 	.byte	0x03, 0x38
        /*028a*/ 	.short	0x000c


	//----- nvinfo : EIATTR_EXIT_INSTR_OFFSETS
	.align		4
        /*028c*/ 	.byte	0x04, 0x1c
        /*028e*/ 	.short	(.L_37 - .L_36)


	//   ....[0]....
.L_36:
        /*0290*/ 	.word	0x00000990


	//   ....[1]....
        /*0294*/ 	.word	0x000011b0


	//   ....[2]....
        /*0298*/ 	.word	0x00003d90


	//   ....[3]....
        /*029c*/ 	.word	0x00004310


	//   ....[4]....
        /*02a0*/ 	.word	0x000054c0


	//----- nvinfo : EIATTR_MAX_THREADS
	.align		4
.L_37:
        /*02a4*/ 	.byte	0x04, 0x05
        /*02a6*/ 	.short	(.L_39 - .L_38)
.L_38:
        /*02a8*/ 	.word	0x00000180
        /*02ac*/ 	.word	0x00000001
        /*02b0*/ 	.word	0x00000001


	//----- nvinfo : EIATTR_CRS_STACK_SIZE
	.align		4
.L_39:
        /*02b4*/ 	.byte	0x04, 0x1e
        /*02b6*/ 	.short	(.L_41 - .L_40)
.L_40:
        /*02b8*/ 	.word	0x00000000


	//----- nvinfo : EIATTR_CBANK_PARAM_SIZE
	.align		4
.L_41:
        /*02bc*/ 	.byte	0x03, 0x19
        /*02be*/ 	.short	0x0470


	//----- nvinfo : EIATTR_PARAM_CBANK
	.align		4
        /*02c0*/ 	.byte	0x04, 0x0a
        /*02c2*/ 	.short	(.L_43 - .L_42)
	.align		4
.L_42:
        /*02c4*/ 	.word	index@(.nv.constant0._ZN7cutlass13device_kernelINS_4gemm6kernel13GemmUniversalIN4cute5tupleIJiiiiEEENS1_10collective13CollectiveMmaINS1_34MainloopSm90TmaGmmaWarpSpecializedILi5ENS5_IJNS4_1CILi2EEENSA_ILi1EEESC_EEENS1_35KernelTmaWarpSpecializedCooperativeEEENS5_IJNSA_ILi128EEENSA_ILi32EEESG_EEENS_6half_tENS5_IJlSC_lEEESJ_SK_NS4_8TiledMMAINS4_8MMA_AtomIJNS4_4SM904GMMA25MMA_64x32x16_F32F16F16_SSILNSO_5MajorE0ELSQ_0ELNSO_7ScaleInE1ELSR_1EEEEEENS4_6LayoutISD_NS5_IJSC_NSA_ILi0EEESV_EEEEENS5_IJNS4_10UnderscoreESY_SY_EEEEENS4_13SM90_TMA_LOADENS4_14ComposedLayoutINS4_7SwizzleILi3ELi4ELi3EEENS4_18smem_ptr_flag_bitsILi16EEENSU_INS5_IJNSA_ILi8EEENSA_ILi64EEEEEENS5_IJS18_SC_EEEEEEEvNS4_8identityENS4_23SM90_TMA_LOAD_MULTICASTES1C_vS1D_EENS_8epilogue10collective6detail29Sm90TmaWarpSpecializedAdapterINS1H_15DefaultEpilogueISJ_SK_SK_NS1G_6thread17LinearCombinationISJ_Li1EffLNS1L_9ScaleType4KindE0ELNS_15FloatRoundStyleE2ESJ_EENS1_15EpilogueDefaultEEEEEvvEEEEvNT_6ParamsE)
        /*02c8*/ 	.short	0x0210
        /*02ca*/ 	.short	0x0470


	//----- nvinfo : EIATTR_SW_WAR
	.align		4
.L_43:
        /*02cc*/ 	.byte	0x04, 0x36
        /*02ce*/ 	.short	(.L_45 - .L_44)
.L_44:
        /*02d0*/ 	.word	0x00000008
.L_45:


//--------------------- .nv.callgraph             --------------------------
	.section	.nv.callgraph,"",@"SHT_CUDA_CALLGRAPH"
	.align	4
	.sectionentsize	8
	.align		4
        /*0000*/ 	.word	0x00000000
	.align		4
        /*0004*/ 	.word	0xffffffff
	.align		4
        /*0008*/ 	.word	index@(_ZN7cutlass13device_kernelINS_4gemm6kernel13GemmUniversalIN4cute5tupleIJiiiiEEENS1_10collective13CollectiveMmaINS1_34MainloopSm90TmaGmmaWarpSpecializedILi5ENS5_IJNS4_1CILi2EEENSA_ILi1EEESC_EEENS1_35KernelTmaWarpSpecializedCooperativeEEENS5_IJNSA_ILi128EEENSA_ILi32EEESG_EEENS_6half_tENS5_IJlSC_lEEESJ_SK_NS4_8TiledMMAINS4_8MMA_AtomIJNS4_4SM904GMMA25MMA_64x32x16_F32F16F16_SSILNSO_5MajorE0ELSQ_0ELNSO_7ScaleInE1ELSR_1EEEEEENS4_6LayoutISD_NS5_IJSC_NSA_ILi0EEESV_EEEEENS5_IJNS4_10UnderscoreESY_SY_EEEEENS4_13SM90_TMA_LOADENS4_14ComposedLayoutINS4_7SwizzleILi3ELi4ELi3EEENS4_18smem_ptr_flag_bitsILi16EEENSU_INS5_IJNSA_ILi8EEENSA_ILi64EEEEEENS5_IJS18_SC_EEEEEEEvNS4_8identityENS4_23SM90_TMA_LOAD_MULTICASTES1C_vS1D_EENS_8epilogue10collective6detail29Sm90TmaWarpSpecializedAdapterINS1H_15DefaultEpilogueISJ_SK_SK_NS1G_6thread17LinearCombinationISJ_Li1EffLNS1L_9ScaleType4KindE0ELNS_15FloatRoundStyleE2ESJ_EENS1_15EpilogueDefaultEEEEEvvEEEEvNT_6ParamsE)
	.align		4
        /*000c*/ 	.word	index@(__assertfail)
	.align		4
        /*0010*/ 	.word	0x00000000
	.align		4
        /*0014*/ 	.word	0xfffffffe
	.align		4
        /*0018*/ 	.word	0x00000000
	.align		4
        /*001c*/ 	.word	0xfffffffd
	.align		4
        /*0020*/ 	.word	0x00000000
	.align		4
        /*0024*/ 	.word	0xfffffffc


//--------------------- .nv.constant4             --------------------------
	.section	.nv.constant4,"a",@progbits
	.align	8
	.align		8
.nv.constant4:
        /*0000*/ 	.dword	__assertfail
	.align		8
        /*0008*/ 	.dword	__unnamed_1
	.align		8
        /*0010*/ 	.dword	_ZN39_INTERNAL_724fc1d4_4_k_cu_0f017d0c_29354cuda3std3__45__cpo5beginE
	.align		8
        /*0018*/ 	.dword	_ZN39_INTERNAL_724fc1d4_4_k_cu_0f017d0c_29354cuda3std3__45__cpo3endE
	.align		8
        /*0020*/ 	.dword	_ZN39_INTERNAL_724fc1d4_4_k_cu_0f017d0c_29354cuda3std3__45__cpo6cbeginE
	.align		8
        /*0028*/ 	.dword	_ZN39_INTERNAL_724fc1d4_4_k_cu_0f017d0c_29354cuda3std3__45__cpo4cendE
	.align		8
        /*0030*/ 	.dword	_ZN39_INTERNAL_724fc1d4_4_k_cu_0f017d0c_29354cuda3std3__441_GLOBAL__N__724fc1d4_4_k_cu_0f017d0c_29356ignoreE
	.align		8
        /*0038*/ 	.dword	_ZN39_INTERNAL_724fc1d4_4_k_cu_0f017d0c_29354cuda3std3__419piecewise_constructE
	.align		8
        /*0040*/ 	.dword	_ZN39_INTERNAL_724fc1d4_4_k_cu_0f017d0c_29354cuda3std3__48in_placeE
	.align		8
        /*0048*/ 	.dword	_ZN39_INTERNAL_724fc1d4_4_k_cu_0f017d0c_29354cuda3std6ranges3__45__cpo4swapE
	.align		8
        /*0050*/ 	.dword	_ZN39_INTERNAL_724fc1d4_4_k_cu_0f017d0c_29354cuda3std6ranges3__45__cpo9iter_moveE
	.align		8
        /*0058*/ 	.dword	_ZN39_INTERNAL_724fc1d4_4_k_cu_0f017d0c_29354cute7productE
	.align		8
        /*0060*/ 	.dword	_ZN39_INTERNAL_724fc1d4_4_k_cu_0f017d0c_29354cute1_E
	.align		8
        /*0068*/ 	.dword	$str$22
	.align		8
        /*0070*/ 	.dword	$str$23


//--------------------- .text._ZN7cutlass13device_kernelINS_4gemm6kernel13GemmUniversalIN4cute5tupleIJiiiiEEENS1_10collective13CollectiveMmaINS1_34MainloopSm90TmaGmmaWarpSpecializedILi5ENS5_IJNS4_1CILi2EEENSA_ILi1EEESC_EEENS1_35KernelTmaWarpSpecializedCooperativeEEENS5_IJNSA_ILi128EEENSA_ILi32EEESG_EEENS_6half_tENS5_IJlSC_lEEESJ_SK_NS4_8TiledMMAINS4_8MMA_AtomIJNS4_4SM904GMMA25MMA_64x32x16_F32F16F16_SSILNSO_5MajorE0ELSQ_0ELNSO_7ScaleInE1ELSR_1EEEEEENS4_6LayoutISD_NS5_IJSC_NSA_ILi0EEESV_EEEEENS5_IJNS4_10UnderscoreESY_SY_EEEEENS4_13SM90_TMA_LOADENS4_14ComposedLayoutINS4_7SwizzleILi3ELi4ELi3EEENS4_18smem_ptr_flag_bitsILi16EEENSU_INS5_IJNSA_ILi8EEENSA_ILi64EEEEEENS5_IJS18_SC_EEEEEEEvNS4_8identityENS4_23SM90_TMA_LOAD_MULTICASTES1C_vS1D_EENS_8epilogue10collective6detail29Sm90TmaWarpSpecializedAdapterINS1H_15DefaultEpilogueISJ_SK_SK_NS1G_6thread17LinearCombinationISJ_Li1EffLNS1L_9ScaleType4KindE0ELNS_15FloatRoundStyleE2ESJ_EENS1_15EpilogueDefaultEEEEEvvEEEEvNT_6ParamsE --------------------------
	.section	.text._ZN7cutlass13device_kernelINS_4gemm6kernel13GemmUniversalIN4cute5tupleIJiiiiEEENS1_10collective13CollectiveMmaINS1_34MainloopSm90TmaGmmaWarpSpecializedILi5ENS5_IJNS4_1CILi2EEENSA_ILi1EEESC_EEENS1_35KernelTmaWarpSpecializedCooperativeEEENS5_IJNSA_ILi128EEENSA_ILi32EEESG_EEENS_6half_tENS5_IJlSC_lEEESJ_SK_NS4_8TiledMMAINS4_8MMA_AtomIJNS4_4SM904GMMA25MMA_64x32x16_F32F16F16_SSILNSO_5MajorE0ELSQ_0ELNSO_7ScaleInE1ELSR_1EEEEEENS4_6LayoutISD_NS5_IJSC_NSA_ILi0EEESV_EEEEENS5_IJNS4_10UnderscoreESY_SY_EEEEENS4_13SM90_TMA_LOADENS4_14ComposedLayoutINS4_7SwizzleILi3ELi4ELi3EEENS4_18smem_ptr_flag_bitsILi16EEENSU_INS5_IJNSA_ILi8EEENSA_ILi64EEEEEENS5_IJS18_SC_EEEEEEEvNS4_8identityENS4_23SM90_TMA_LOAD_MULTICASTES1C_vS1D_EENS_8epilogue10collective6detail29Sm90TmaWarpSpecializedAdapterINS1H_15DefaultEpilogueISJ_SK_SK_NS1G_6thread17LinearCombinationISJ_Li1EffLNS1L_9ScaleType4KindE0ELNS_15FloatRoundStyleE2ESJ_EENS1_15EpilogueDefaultEEEEEvvEEEEvNT_6ParamsE,"ax",@progbits
	.align	128
.text._ZN7cutlass13device_kernelINS_4gemm6kernel13GemmUniversalIN4cute5tupleIJiiiiEEENS1_10collective13CollectiveMmaINS1_34MainloopSm90TmaGmmaWarpSpecializedILi5ENS5_IJNS4_1CILi2EEENSA_ILi1EEESC_EEENS1_35KernelTmaWarpSpecializedCooperativeEEENS5_IJNSA_ILi128EEENSA_ILi32EEESG_EEENS_6half_tENS5_IJlSC_lEEESJ_SK_NS4_8TiledMMAINS4_8MMA_AtomIJNS4_4SM904GMMA25MMA_64x32x16_F32F16F16_SSILNSO_5MajorE0ELSQ_0ELNSO_7ScaleInE1ELSR_1EEEEEENS4_6LayoutISD_NS5_IJSC_NSA_ILi0EEESV_EEEEENS5_IJNS4_10UnderscoreESY_SY_EEEEENS4_13SM90_TMA_LOADENS4_14ComposedLayoutINS4_7SwizzleILi3ELi4ELi3EEENS4_18smem_ptr_flag_bitsILi16EEENSU_INS5_IJNSA_ILi8EEENSA_ILi64EEEEEENS5_IJS18_SC_EEEEEEEvNS4_8identityENS4_23SM90_TMA_LOAD_MULTICASTES1C_vS1D_EENS_8epilogue10collective6detail29Sm90TmaWarpSpecializedAdapterINS1H_15DefaultEpilogueISJ_SK_SK_NS1G_6thread17LinearCombinationISJ_Li1EffLNS1L_9ScaleType4KindE0ELNS_15FloatRoundStyleE2ESJ_EENS1_15EpilogueDefaultEEEEEvvEEEEvNT_6ParamsE:
        .type           _ZN7cutlass13device_kernelINS_4gemm6kernel13GemmUniversalIN4cute5tupleIJiiiiEEENS1_10collective13CollectiveMmaINS1_34MainloopSm90TmaGmmaWarpSpecializedILi5ENS5_IJNS4_1CILi2EEENSA_ILi1EEESC_EEENS1_35KernelTmaWarpSpecializedCooperativeEEENS5_IJNSA_ILi128EEENSA_ILi32EEESG_EEENS_6half_tENS5_IJlSC_lEEESJ_SK_NS4_8TiledMMAINS4_8MMA_AtomIJNS4_4SM904GMMA25MMA_64x32x16_F32F16F16_SSILNSO_5MajorE0ELSQ_0ELNSO_7ScaleInE1ELSR_1EEEEEENS4_6LayoutISD_NS5_IJSC_NSA_ILi0EEESV_EEEEENS5_IJNS4_10UnderscoreESY_SY_EEEEENS4_13SM90_TMA_LOADENS4_14ComposedLayoutINS4_7SwizzleILi3ELi4ELi3EEENS4_18smem_ptr_flag_bitsILi16EEENSU_INS5_IJNSA_ILi8EEENSA_ILi64EEEEEENS5_IJS18_SC_EEEEEEEvNS4_8identityENS4_23SM90_TMA_LOAD_MULTICASTES1C_vS1D_EENS_8epilogue10collective6detail29Sm90TmaWarpSpecializedAdapterINS1H_15DefaultEpilogueISJ_SK_SK_NS1G_6thread17LinearCombinationISJ_Li1EffLNS1L_9ScaleType4KindE0ELNS_15FloatRoundStyleE2ESJ_EENS1_15EpilogueDefaultEEEEEvvEEEEvNT_6ParamsE,@function
        .size           _ZN7cutlass13device_kernelINS_4gemm6kernel13GemmUniversalIN4cute5tupleIJiiiiEEENS1_10collective13CollectiveMmaINS1_34MainloopSm90TmaGmmaWarpSpecializedILi5ENS5_IJNS4_1CILi2EEENSA_ILi1EEESC_EEENS1_35KernelTmaWarpSpecializedCooperativeEEENS5_IJNSA_ILi128EEENSA_ILi32EEESG_EEENS_6half_tENS5_IJlSC_lEEESJ_SK_NS4_8TiledMMAINS4_8MMA_AtomIJNS4_4SM904GMMA25MMA_64x32x16_F32F16F16_SSILNSO_5MajorE0ELSQ_0ELNSO_7ScaleInE1ELSR_1EEEEEENS4_6LayoutISD_NS5_IJSC_NSA_ILi0EEESV_EEEEENS5_IJNS4_10UnderscoreESY_SY_EEEEENS4_13SM90_TMA_LOADENS4_14ComposedLayoutINS4_7SwizzleILi3ELi4ELi3EEENS4_18smem_ptr_flag_bitsILi16EEENSU_INS5_IJNSA_ILi8EEENSA_ILi64EEEEEENS5_IJS18_SC_EEEEEEEvNS4_8identityENS4_23SM90_TMA_LOAD_MULTICASTES1C_vS1D_EENS_8epilogue10collective6detail29Sm90TmaWarpSpecializedAdapterINS1H_15DefaultEpilogueISJ_SK_SK_NS1G_6thread17LinearCombinationISJ_Li1EffLNS1L_9ScaleType4KindE0ELNS_15FloatRoundStyleE2ESJ_EENS1_15EpilogueDefaultEEEEEvvEEEEvNT_6ParamsE,(.L_x_105 - _ZN7cutlass13device_kernelINS_4gemm6kernel13GemmUniversalIN4cute5tupleIJiiiiEEENS1_10collective13CollectiveMmaINS1_34MainloopSm90TmaGmmaWarpSpecializedILi5ENS5_IJNS4_1CILi2EEENSA_ILi1EEESC_EEENS1_35KernelTmaWarpSpecializedCooperativeEEENS5_IJNSA_ILi128EEENSA_ILi32EEESG_EEENS_6half_tENS5_IJlSC_lEEESJ_SK_NS4_8TiledMMAINS4_8MMA_AtomIJNS4_4SM904GMMA25MMA_64x32x16_F32F16F16_SSILNSO_5MajorE0ELSQ_0ELNSO_7ScaleInE1ELSR_1EEEEEENS4_6LayoutISD_NS5_IJSC_NSA_ILi0EEESV_EEEEENS5_IJNS4_10UnderscoreESY_SY_EEEEENS4_13SM90_TMA_LOADENS4_14ComposedLayoutINS4_7SwizzleILi3ELi4ELi3EEENS4_18smem_ptr_flag_bitsILi16EEENSU_INS5_IJNSA_ILi8EEENSA_ILi64EEEEEENS5_IJS18_SC_EEEEEEEvNS4_8identityENS4_23SM90_TMA_LOAD_MULTICASTES1C_vS1D_EENS_8epilogue10collective6detail29Sm90TmaWarpSpecializedAdapterINS1H_15DefaultEpilogueISJ_SK_SK_NS1G_6thread17LinearCombinationISJ_Li1EffLNS1L_9ScaleType4KindE0ELNS_15FloatRoundStyleE2ESJ_EENS1_15EpilogueDefaultEEEEEvvEEEEvNT_6ParamsE)
        .other          _ZN7cutlass13device_kernelINS_4gemm6kernel13GemmUniversalIN4cute5tupleIJiiiiEEENS1_10collective13CollectiveMmaINS1_34MainloopSm90TmaGmmaWarpSpecializedILi5ENS5_IJNS4_1CILi2EEENSA_ILi1EEESC_EEENS1_35KernelTmaWarpSpecializedCooperativeEEENS5_IJNSA_ILi128EEENSA_ILi32EEESG_EEENS_6half_tENS5_IJlSC_lEEESJ_SK_NS4_8TiledMMAINS4_8MMA_AtomIJNS4_4SM904GMMA25MMA_64x32x16_F32F16F16_SSILNSO_5MajorE0ELSQ_0ELNSO_7ScaleInE1ELSR_1EEEEEENS4_6LayoutISD_NS5_IJSC_NSA_ILi0EEESV_EEEEENS5_IJNS4_10UnderscoreESY_SY_EEEEENS4_13SM90_TMA_LOADENS4_14ComposedLayoutINS4_7SwizzleILi3ELi4ELi3EEENS4_18smem_ptr_flag_bitsILi16EEENSU_INS5_IJNSA_ILi8EEENSA_ILi64EEEEEENS5_IJS18_SC_EEEEEEEvNS4_8identityENS4_23SM90_TMA_LOAD_MULTICASTES1C_vS1D_EENS_8epilogue10collective6detail29Sm90TmaWarpSpecializedAdapterINS1H_15DefaultEpilogueISJ_SK_SK_NS1G_6thread17LinearCombinationISJ_Li1EffLNS1L_9ScaleType4KindE0ELNS_15FloatRoundStyleE2ESJ_EENS1_15EpilogueDefaultEEEEEvvEEEEvNT_6ParamsE,@"STO_CUDA_ENTRY STV_DEFAULT"
_ZN7cutlass13device_kernelINS_4gemm6kernel13GemmUniversalIN4cute5tupleIJiiiiEEENS1_10collective13CollectiveMmaINS1_34MainloopSm90TmaGmmaWarpSpecializedILi5ENS5_IJNS4_1CILi2EEENSA_ILi1EEESC_EEENS1_35KernelTmaWarpSpecializedCooperativeEEENS5_IJNSA_ILi128EEENSA_ILi32EEESG_EEENS_6half_tENS5_IJlSC_lEEESJ_SK_NS4_8TiledMMAINS4_8MMA_AtomIJNS4_4SM904GMMA25MMA_64x32x16_F32F16F16_SSILNSO_5MajorE0ELSQ_0ELNSO_7ScaleInE1ELSR_1EEEEEENS4_6LayoutISD_NS5_IJSC_NSA_ILi0EEESV_EEEEENS5_IJNS4_10UnderscoreESY_SY_EEEEENS4_13SM90_TMA_LOADENS4_14ComposedLayoutINS4_7SwizzleILi3ELi4ELi3EEENS4_18smem_ptr_flag_bitsILi16EEENSU_INS5_IJNSA_ILi8EEENSA_ILi64EEEEEENS5_IJS18_SC_EEEEEEEvNS4_8identityENS4_23SM90_TMA_LOAD_MULTICASTES1C_vS1D_EENS_8epilogue10collective6detail29Sm90TmaWarpSpecializedAdapterINS1H_15DefaultEpilogueISJ_SK_SK_NS1G_6thread17LinearCombinationISJ_Li1EffLNS1L_9ScaleType4KindE0ELNS_15FloatRoundStyleE2ESJ_EENS1_15EpilogueDefaultEEEEEvvEEEEvNT_6ParamsE:
[----:B------:R-:W0:Y:S01]  /*0000*/  LDC R1, c[0x0][0x28] ;  /* 0x00000a00ff017b82 */ /* 0x000e220000000800 */
[----:B------:R-:W1:Y:S01]  /*0010*/  S2R R19, SR_TID.X ;  /* 0x0000000000137919 */ /* 0x000e620000002100 */
[----:B------:R-:W-:Y:S01]  /*0020*/  ELECT P0, URZ, PT ;  /* 0x00000000003f782f */ /* 0x000fe20003800000 */
[----:B------:R-:W-:Y:S01]  /*0030*/  BSSY B0, `(.L_x_0) ;  /* 0x000000f000007945 */ /* 0x000fe20003800000 */
[--C-:B-1----:R-:W-:Y:S02]  /*0040*/  SHF.R.U32.HI R0, RZ, 0x5, R19.reuse ;  /* 0x00000005ff007819 */ /* 0x102fe40000011613 */
[----:B------:R-:W-:-:S03]  /*0050*/  SHF.R.U32.HI R7, RZ, 0x7, R19 ;  /* 0x00000007ff077819 */ /* 0x000fc60000011613 */
[----:B------:R-:W1:Y:S04]  /*0060*/  SHFL.IDX PT, R3, R0, RZ, 0x1f ;  /* 0x00001fff00037589 */ /* 0x000e6800000e0000 */
[----:B------:R2:W3:Y:S01]  /*0070*/  SHFL.IDX PT, R2, R7, RZ, 0x1f ;  /* 0x00001fff07027589 */ /* 0x0004e200000e0000 */
[----:B-1----:R-:W-:-:S13]  /*0080*/  ISETP.NE.OR P0, PT, R3, RZ, !P0 ;  /* 0x000000ff0300720c */ /* 0x002fda0004705670 */
[----:B0-23--:R-:W-:Y:S05]  /*0090*/  @P0 BRA `(.L_x_1) ;  /* 0x0000000000200947 */ /* 0x00dfea0003800000 */
[----:B------:R-:W-:Y:S02]  /*00a0*/  ULDC.64 UR4, c[0x0][0x198] ;  /* 0x0000660000047ab9 */ /* 0x000fe40000000a00 */
[----:B------:R-:W-:Y:S02]  /*00b0*/  UIADD3 UR6, UP0, UR4, 0xf0, URZ ;  /* 0x000000f004067890 */ /* 0x000fe4000ff1e03f */
[----:B------:R-:W-:Y:S02]  /*00c0*/  UIADD3 UR4, UP1, UR4, 0x1f0, URZ ;  /* 0x000001f004047890 */ /* 0x000fe4000ff3e03f */
[----:B------:R-:W-:Y:S02]  /*00d0*/  UIADD3.X UR7, URZ, UR5, URZ, UP0, !UPT ;  /* 0x000000053f077290 */ /* 0x000fe400087fe43f */
[----:B------:R-:W-:-:S07]  /*00e0*/  UIADD3.X UR5, URZ, UR5, URZ, UP1, !UPT ;  /* 0x000000053f057290 */ /* 0x000fce0008ffe43f */
[----:B------:R0:W-:Y:S02]  /*00f0*/  UTMACCTL.PF [UR6] ;  /* 0x00000000060079b9 */ /* 0x0001e40008040000 */
[----:B------:R0:W-:Y:S02]  /*0100*/  UTMACCTL.PF [UR4] ;  /* 0x00000000040079b9 */ /* 0x0001e40008040000 */
[----:B0-----:R-:W-:Y:S01]  /*0110*/  NOP ;  /* 0x0000000000007918 */ /* 0x001fe20000000000 */
.L_x_1:
[----:B------:R-:W-:Y:S05]  /*0120*/  BSYNC B0 ;  /* 0x0000000000007941 */ /* 0x000fea0003800000 */
.L_x_0:
[----:B------:R-:W0:Y:S02]  /*0130*/  SHFL.IDX PT, R5, R0, RZ, 0x1f ;  /* 0x00001fff00057589 */ /* 0x000e2400000e0000 */
[----:B0-----:R-:W-:-:S13]  /*0140*/  ISETP.NE.AND P0, PT, R5, RZ, PT ;  /* 0x000000ff0500720c */ /* 0x001fda0003f05270 */
[----:B------:R-:W-:Y:S05]  /*0150*/  @P0 BRA `(.L_x_2) ;  /* 0x0000000000600947 */ /* 0x000fea0003800000 */
[----:B------:R-:W0:Y:S01]  /*0160*/  S2UR UR8, SR_CgaCtaId ;  /* 0x00000000000879c3 */ /* 0x000e220000008800 */
[----:B------:R-:W-:Y:S01]  /*0170*/  UMOV UR4, 0x400 ;  /* 0x0000040000047882 */ /* 0x000fe20000000000 */
[----:B------:R-:W-:Y:S01]  /*0180*/  UMOV UR5, 0x1 ;  /* 0x0000000100057882 */ /* 0x000fe20000000000 */
[----:B------:R-:W-:Y:S01]  /*0190*/  UMOV UR6, 0x4 ;  /* 0x0000000400067882 */ /* 0x000fe20000000000 */
[----:B------:R-:W-:Y:S01]  /*01a0*/  ELECT P0, URZ, PT ;  /* 0x00000000003f782f */ /* 0x000fe20003800000 */
[----:B------:R-:W-:-:S04]  /*01b0*/  UIADD3 UR6, -UR6, 0x100000, URZ ;  /* 0x0010000006067890 */ /* 0x000fc8000fffe13f */
[----:B------:R-:W-:Y:S02]  /*01c0*/  USHF.L.U32 UR7, UR6, 0xb, URZ ;  /* 0x0000000b06077899 */ /* 0x000fe4000800063f */
[----:B------:R-:W-:Y:S02]  /*01d0*/  USHF.L.U32 UR6, UR6, 0x1, URZ ;  /* 0x0000000106067899 */ /* 0x000fe4000800063f */
[----:B0-----:R-:W-:Y:S02]  /*01e0*/  ULEA UR8, UR8, UR4, 0x18 ;  /* 0x0000000408087291 */ /* 0x001fe4000f8ec03f */
[----:B------:R-:W-:-:S04]  /*01f0*/  UIADD3 UR4, -UR5, 0x100000, URZ ;  /* 0x0010000005047890 */ /* 0x000fc8000fffe13f */
[----:B------:R-:W-:Y:S02]  /*0200*/  USHF.L.U32 UR5, UR4, 0xb, URZ ;  /* 0x0000000b04057899 */ /* 0x000fe4000800063f */
[----:B------:R-:W-:Y:S01]  /*0210*/  USHF.L.U32 UR4, UR4, 0x1, URZ ;  /* 0x0000000104047899 */ /* 0x000fe2000800063f */
[----:B------:R-:W0:Y:S11]  /*0220*/  FENCE.VIEW.ASYNC.S ;  /* 0x00000000000073c6 */ /* 0x000e360000000000 */
[----:B0-----:R0:W1:Y:S01]  /*0230*/  SYNCS.EXCH.64 URZ, [UR8], UR4 ;  /* 0x00000004083f75b2 */ /* 0x0010620008000100 */
[----:B------:R0:W2:Y:S01]  /*0240*/  SYNCS.EXCH.64 URZ, [UR8+0x28], UR6 ;  /* 0x00002806083f75b2 */ /* 0x0000a20008000100 */
[----:B------:R0:W3:Y:S01]  /*0250*/  SYNCS.EXCH.64 URZ, [UR8+0x8], UR4 ;  /* 0x00000804083f75b2 */ /* 0x0000e20008000100 */
[----:B------:R0:W4:Y:S01]  /*0260*/  SYNCS.EXCH.64 URZ, [UR8+0x30], UR6 ;  /* 0x00003006083f75b2 */ /* 0x0001220008000100 */
[----:B------:R0:W0:Y:S01]  /*0270*/  SYNCS.EXCH.64 URZ, [UR8+0x10], UR4 ;  /* 0x00001004083f75b2 */ /* 0x0000220008000100 */
[----:B------:R0:W0:Y:S01]  /*0280*/  SYNCS.EXCH.64 URZ, [UR8+0x38], UR6 ;  /* 0x00003806083f75b2 */ /* 0x0000220008000100 */
[----:B------:R0:W0:Y:S01]  /*0290*/  SYNCS.EXCH.64 URZ, [UR8+0x18], UR4 ;  /* 0x00001804083f75b2 */ /* 0x0000220008000100 */
[----:B------:R0:W0:Y:S01]  /*02a0*/  SYNCS.EXCH.64 URZ, [UR8+0x40], UR6 ;  /* 0x00004006083f75b2 */ /* 0x0000220008000100 */
[----:B------:R0:W0:Y:S01]  /*02b0*/  SYNCS.EXCH.64 URZ, [UR8+0x20], UR4 ;  /* 0x00002004083f75b2 */ /* 0x0000220008000100 */
[----:B------:R0:W0:Y:S01]  /*02c0*/  SYNCS.EXCH.64 URZ, [UR8+0x48], UR6 ;  /* 0x00004806083f75b2 */ /* 0x0000220008000100 */
[----:B------:R-:W-:Y:S01]  /*02d0*/  NOP ;  /* 0x0000000000007918 */ /* 0x000fe20000000000 */
.L_x_2:
[----:B------:R-:W-:Y:S01]  /*02e0*/  SHF.R.S32.HI R4, RZ, 0x1f, R19 ;  /* 0x0000001fff047819 */ /* 0x000fe20000011413 */
[----:B------:R-:W5:Y:S01]  /*02f0*/  SHFL.IDX PT, R0, R0, RZ, 0x1f ;  /* 0x00001fff00007589 */ /* 0x000f6200000e0000 */
[----:B0-----:R-:W0:Y:S01]  /*0300*/  S2UR UR8, SR_CTAID.X ;  /* 0x00000000000879c3 */ /* 0x001e220000002500 */
[----:B------:R-:W-:Y:S02]  /*0310*/  ELECT P0, URZ, PT ;  /* 0x00000000003f782f */ /* 0x000fe40003800000 */
[----:B------:R-:W-:Y:S01]  /*0320*/  LEA.HI R4, R4, R19, RZ, 0x7 ;  /* 0x0000001304047211 */ /* 0x000fe200078f38ff */
[----:B------:R-:W-:Y:S01]  /*0330*/  ULDC UR4, c[0x0][0x150] ;  /* 0x0000540000047ab9 */ /* 0x000fe20000000800 */
[----:B------:R-:W-:Y:S01]  /*0340*/  SHF.R.S32.HI R6, RZ, 0x1f, R5 ;  /* 0x0000001fff067819 */ /* 0x000fe20000011405 */
[----:B------:R-:W-:Y:S01]  /*0350*/  NOP ;  /* 0x0000000000007918 */ /* 0x000fe20000000000 */
[----:B------:R-:W-:Y:S01]  /*0360*/  LOP3.LUT R4, R4, 0xffffff80, RZ, 0xc0, !PT ;  /* 0xffffff8004047812 */ /* 0x000fe200078ec0ff */
[----:B------:R-:W-:Y:S01]  /*0370*/  IMAD.MOV.U32 R23, RZ, RZ, 0x1 ;  /* 0x00000001ff177424 */ /* 0x000fe200078e00ff */
[----:B------:R-:W-:Y:S01]  /*0380*/  LEA.HI R6, R6, R5, RZ, 0x2 ;  /* 0x0000000506067211 */ /* 0x000fe200078f10ff */
[----:B------:R-:W1:Y:S01]  /*0390*/  LDC R12, c[0x0][0x144] ;  /* 0x00005100ff0c7b82 */ /* 0x000e620000000800 */
[----:B------:R-:W-:Y:S01]  /*03a0*/  NOP ;  /* 0x0000000000007918 */ /* 0x000fe20000000000 */
[----:B------:R-:W-:Y:S01]  /*03b0*/  IMAD.IADD R8, R19, 0x1, -R4 ;  /* 0x0000000113087824 */ /* 0x000fe200078e0a04 */
[----:B------:R-:W-:Y:S01]  /*03c0*/  LOP3.LUT R6, R6, 0x3ffffffc, RZ, 0xc0, !PT ;  /* 0x3ffffffc06067812 */ /* 0x000fe200078ec0ff */
[----:B------:R-:W2:Y:S01]  /*03d0*/  S2R R4, SR_CTAID.Y ;  /* 0x0000000000047919 */ /* 0x000ea20000002600 */
[----:B------:R-:W-:-:S02]  /*03e0*/  ISETP.NE.AND P3, PT, R2, RZ, PT ;  /* 0x000000ff0200720c */ /* 0x000fc40003f65270 */
[----:B------:R-:W-:Y:S01]  /*03f0*/  SHF.R.S32.HI R9, RZ, 0x1f, R8 ;  /* 0x0000001fff097819 */ /* 0x000fe20000011408 */
[----:B------:R-:W-:Y:S01]  /*0400*/  IMAD.IADD R6, R5, 0x1, -R6 ;  /* 0x0000000105067824 */ /* 0x000fe200078e0a06 */
[----:B------:R-:W3:Y:S02]  /*0410*/  LDC R14, c[0x0][0x140] ;  /* 0x00005000ff0e7b82 */ /* 0x000ee40000000800 */
[----:B------:R-:W-:Y:S02]  /*0420*/  LEA.HI R9, R9, R8, RZ, 0x3 ;  /* 0x0000000809097211 */ /* 0x000fe400078f18ff */
[----:B-----5:R-:W-:Y:S02]  /*0430*/  ISETP.NE.OR P0, PT, R0, RZ, !P0 ;  /* 0x000000ff0000720c */ /* 0x020fe40004705670 */
[--C-:B------:R-:W-:Y:S02]  /*0440*/  SHF.R.S32.HI R0, RZ, 0x3, R9.reuse ;  /* 0x00000003ff007819 */ /* 0x100fe40000011409 */
[----:B------:R-:W-:-:S02]  /*0450*/  SHF.R.S32.HI R9, RZ, 0x1f, R9 ;  /* 0x0000001fff097819 */ /* 0x000fc40000011409 */
[----:B0-----:R-:W-:Y:S02]  /*0460*/  I2FP.F32.U32 R10, UR8 ;  /* 0x00000008000a7c45 */ /* 0x001fe40008201000 */
[----:B------:R-:W-:-:S03]  /*0470*/  LEA.HI R9, R9, R0, RZ, 0x2 ;  /* 0x0000000009097211 */ /* 0x000fc600078f10ff */
[----:B------:R-:W-:Y:S01]  /*0480*/  FMUL R10, R10, UR4 ;  /* 0x000000040a0a7c20 */ /* 0x000fe20008400000 */
[----:B------:R-:W-:Y:S01]  /*0490*/  LOP3.LUT R9, R9, 0xfffffffc, RZ, 0xc0, !PT ;  /* 0xfffffffc09097812 */ /* 0x000fe200078ec0ff */
[----:B------:R-:W-:Y:S01]  /*04a0*/  VOTEU.ALL UP0, P0 ;  /* 0x00000000003f7886 */ /* 0x000fe20000000000 */
[----:B------:R-:W-:Y:S01]  /*04b0*/  ULDC UR4, c[0x0][0x154] ;  /* 0x0000550000047ab9 */ /* 0x000fe20000000800 */
[----:B------:R-:W-:Y:S02]  /*04c0*/  VOTEU.ALL UP1, P0 ;  /* 0x00000000003f7886 */ /* 0x000fe40000020000 */
[----:B------:R-:W0:Y:S01]  /*04d0*/  F2I.U32.TRUNC.NTZ R10, R10 ;  /* 0x0000000a000a7305 */ /* 0x000e22000020f000 */
[----:B------:R-:W-:Y:S01]  /*04e0*/  IMAD.IADD R9, R0, 0x1, -R9 ;  /* 0x0000000100097824 */ /* 0x000fe200078e0a09 */
[----:B------:R-:W5:Y:S01]  /*04f0*/  @!UP0 S2UR UR7, SR_CgaCtaId ;  /* 0x00000000000789c3 */ /* 0x000f620000008800 */
[----:B------:R-:W-:Y:S01]  /*0500*/  SHF.R.S32.HI R0, RZ, 0x1f, R3 ;  /* 0x0000001fff007819 */ /* 0x000fe20000011403 */
[----:B------:R-:W-:Y:S01]  /*0510*/  @!UP0 UMOV UR6, 0x400 ;  /* 0x0000040000068882 */ /* 0x000fe20000000000 */
[----:B------:R-:W-:Y:S01]  /*0520*/  IMAD R22, R6, 0x4, R9 ;  /* 0x0000000406167824 */ /* 0x000fe200078e0209 */
[----:B--2---:R-:W-:-:S02]  /*0530*/  I2FP.F32.U32 R13, R4 ;  /* 0x00000004000d7245 */ /* 0x004fc40000201000 */
[----:B------:R-:W-:Y:S02]  /*0540*/  LEA.HI R0, R0, R3, RZ, 0x2 ;  /* 0x0000000300007211 */ /* 0x000fe400078f10ff */
[----:B------:R-:W-:Y:S01]  /*0550*/  LEA.HI R6, R22, R22, RZ, 0x1 ;  /* 0x0000001616067211 */ /* 0x000fe200078f08ff */
[----:B------:R-:W-:Y:S01]  /*0560*/  FMUL R13, R13, UR4 ;  /* 0x000000040d0d7c20 */ /* 0x000fe20008400000 */
[----:B------:R-:W2:Y:S01]  /*0570*/  LDC R9, c[0x0][0x148] ;  /* 0x00005200ff097b82 */ /* 0x000ea20000000800 */
[----:B------:R-:W-:Y:S01]  /*0580*/  LOP3.LUT R0, R0, 0xfffffffc, RZ, 0xc0, !PT ;  /* 0xfffffffc00007812 */ /* 0x000fe200078ec0ff */
[----:B------:R-:W-:Y:S01]  /*0590*/  UMOV UR4, 0x20 ;  /* 0x0000002000047882 */ /* 0x000fe20000000000 */
[----:B------:R-:W-:Y:S01]  /*05a0*/  LOP3.LUT R11, R6, 0xfffffffe, RZ, 0xc0, !PT ;  /* 0xfffffffe060b7812 */ /* 0x000fe200078ec0ff */
[----:B0-----:R-:W-:Y:S01]  /*05b0*/  IMAD.MOV R15, RZ, RZ, -R10 ;  /* 0x000000ffff0f7224 */ /* 0x001fe200078e0a0a */
[----:B------:R-:W0:Y:S01]  /*05c0*/  F2I.U32.TRUNC.NTZ R13, R13 ;  /* 0x0000000d000d7305 */ /* 0x000e22000020f000 */
[----:B------:R-:W-:Y:S01]  /*05d0*/  IMAD.IADD R3, R3, 0x1, -R0 ;  /* 0x0000000103037824 */ /* 0x000fe200078e0a00 */
[----:B------:R-:W-:-:S04]  /*05e0*/  @!UP0 UIADD3 UR4, -UR4, 0x100000, URZ ;  /* 0x0010000004048890 */ /* 0x000fc8000fffe13f */
[----:B------:R-:W-:Y:S02]  /*05f0*/  @!UP0 USHF.L.U32 UR5, UR4, 0xb, URZ ;  /* 0x0000000b04058899 */ /* 0x000fe4000800063f */
[----:B------:R-:W-:Y:S01]  /*0600*/  @!UP0 USHF.L.U32 UR4, UR4, 0x1, URZ ;  /* 0x0000000104048899 */ /* 0x000fe2000800063f */
[----:B-1----:R-:W-:Y:S01]  /*0610*/  IMAD R6, R12, R15, UR8 ;  /* 0x000000080c067e24 */ /* 0x002fe2000f8e020f */
[----:B---3--:R-:W-:Y:S01]  /*0620*/  ISETP.EQ.U32.AND P2, PT, R14, 0x1, PT ;  /* 0x000000010e00780c */ /* 0x008fe20003f42070 */
[----:B------:R-:W-:Y:S01]  /*0630*/  IMAD.IADD R11, R22, 0x1, -R11 ;  /* 0x00000001160b7824 */ /* 0x000fe200078e0a0b */
[----:B------:R-:W-:Y:S01]  /*0640*/  ISETP.NE.AND P1, PT, R3, 0x3, PT ;  /* 0x000000030300780c */ /* 0x000fe20003f25270 */
[----:B-----5:R-:W-:-:S03]  /*0650*/  @!UP0 ULEA UR6, UR7, UR6, 0x18 ;  /* 0x0000000607068291 */ /* 0x020fc6000f8ec03f */
[----:B------:R-:W-:Y:S01]  /*0660*/  ISETP.NE.AND P4, PT, R11, R6, PT ;  /* 0x000000060b00720c */ /* 0x000fe20003f85270 */
[----:B------:R-:W-:Y:S01]  /*0670*/  IMAD.SHL.U32 R11, R22, 0x4, RZ ;  /* 0x00000004160b7824 */ /* 0x000fe200078e00ff */
[----:B------:R-:W-:Y:S01]  /*0680*/  VOTEU.ALL UP0, P0 ;  /* 0x00000000003f7886 */ /* 0x000fe20000000000 */
[----:B------:R-:W-:Y:S01]  /*0690*/  LOP3.LUT P0, RZ, R8, 0x7, RZ, 0xc0, !PT ;  /* 0x0000000708ff7812 */ /* 0x000fe2000780c0ff */
[----:B------:R-:W-:Y:S01]  /*06a0*/  VIADD R8, R2, 0xffffffff ;  /* 0xffffffff02087836 */ /* 0x000fe20000000000 */
[----:B------:R-:W-:Y:S01]  /*06b0*/  ISETP.EQ.OR P1, PT, R3, RZ, !P1 ;  /* 0x000000ff0300720c */ /* 0x000fe20004f22670 */
[----:B0-----:R-:W-:Y:S01]  /*06c0*/  IMAD.MOV R24, RZ, RZ, -R13 ;  /* 0x000000ffff187224 */ /* 0x001fe200078e0a0d */
[----:B------:R-:W-:Y:S02]  /*06d0*/  LOP3.LUT R22, R22, 0xc, R11, 0x78, !PT ;  /* 0x0000000c16167812 */ /* 0x000fe400078e780b */
[----:B------:R-:W-:Y:S01]  /*06e0*/  ISETP.EQ.AND P1, PT, R2, RZ, P1 ;  /* 0x000000ff0200720c */ /* 0x000fe20000f22270 */
[----:B--2---:R-:W-:Y:S01]  /*06f0*/  IMAD R11, R9, R24, R4 ;  /* 0x00000018090b7224 */ /* 0x004fe200078e0204 */
[C---:B------:R-:W-:Y:S01]  /*0700*/  ISETP.LT.U32.AND P0, PT, R22.reuse, 0x2, !P0 ;  /* 0x000000021600780c */ /* 0x040fe20004701070 */
[----:B------:R-:W0:Y:S02]  /*0710*/  FENCE.VIEW.ASYNC.S ;  /* 0x00000000000073c6 */ /* 0x000e240000000000 */
[----:B0-----:R0:W1:Y:S01]  /*0720*/  @!UP0 SYNCS.EXCH.64 URZ, [UR6+0x60], UR4 ;  /* 0x00006004063f85b2 */ /* 0x0010620008000100 */
[----:B------:R-:W-:-:S02]  /*0730*/  @P4 LEA.HI R0, R22, R22, RZ, 0x1 ;  /* 0x0000001616004211 */ /* 0x000fc400078f08ff */
[----:B------:R-:W-:Y:S02]  /*0740*/  ISETP.GE.U32.AND P6, PT, R8, 0x2, PT ;  /* 0x000000020800780c */ /* 0x000fe40003fc6070 */
[----:B------:R-:W-:Y:S02]  /*0750*/  @P4 SHF.R.S32.HI R0, RZ, 0x1, R0 ;  /* 0x00000001ff004819 */ /* 0x000fe40000011400 */
[----:B------:R-:W-:Y:S02]  /*0760*/  SEL R18, RZ, 0x1, !P1 ;  /* 0x00000001ff127807 */ /* 0x000fe40004800000 */
[----:B------:R-:W-:Y:S02]  /*0770*/  @P4 ISETP.NE.AND P5, PT, R0, R11, PT ;  /* 0x0000000b0000420c */ /* 0x000fe40003fa5270 */
[----:B------:R-:W-:Y:S02]  /*0780*/  SEL R0, RZ, 0x1, !P0 ;  /* 0x00000001ff007807 */ /* 0x000fe40004000000 */
[----:B------:R-:W-:-:S02]  /*0790*/  @P4 SEL R23, RZ, 0x1, P5 ;  /* 0x00000001ff174807 */ /* 0x000fc40002800000 */
[----:B------:R-:W-:Y:S01]  /*07a0*/  SEL R18, R18, 0x2, P6 ;  /* 0x0000000212127807 */ /* 0x000fe20003000000 */
[----:B------:R0:W2:Y:S01]  /*07b0*/  @!UP1 SYNCS.EXCH.64 URZ, [UR6+0x68], UR4 ;  /* 0x00006804063f95b2 */ /* 0x0000a20008000100 */
[----:B------:R-:W-:Y:S01]  /*07c0*/  LOP3.LUT R23, R23, R0, RZ, 0xc0, !PT ;  /* 0x0000000017177212 */ /* 0x000fe200078ec0ff */
[----:B------:R-:W-:Y:S01]  /*07d0*/  NOP ;  /* 0x0000000000007918 */ /* 0x000fe20000000000 */
[----:B------:R-:W-:Y:S01]  /*07e0*/  LOP3.LUT R0, R19, 0x7f, RZ, 0xc0, !PT ;  /* 0x0000007f13007812 */ /* 0x000fe200078ec0ff */
[----:B------:R-:W-:Y:S06]  /*07f0*/  @!P2 BRA `(.L_x_3) ;  /* 0x000000000008a947 */ /* 0x000fec0003800000 */
[----:B-12-4-:R-:W-:Y:S01]  /*0800*/  UCGABAR_ARV ;  /* 0x00000000000079c7 */ /* 0x016fe20008000000 */
[----:B------:R-:W-:Y:S05]  /*0810*/  BRA `(.L_x_4) ;  /* 0x0000000000047947 */ /* 0x000fea0003800000 */
.L_x_3:
[----:B-12-4-:R-:W-:Y:S01]  /*0820*/  NOP ;  /* 0x0000000000007918 */ /* 0x016fe20000000000 */
.L_x_4:
[----:B------:R-:W1:Y:S01]  /*0830*/  LDC R16, c[0x0][0x65c] ;  /* 0x00019700ff107b82 */ /* 0x000e620000000800 */
[----:B------:R-:W-:Y:S02]  /*0840*/  IMAD.U32 R10, RZ, RZ, UR8 ;  /* 0x00000008ff0a7e24 */ /* 0x000fe4000f8e00ff */
[----:B------:R-:W-:Y:S01]  /*0850*/  IMAD.MOV.U32 R11, RZ, RZ, RZ ;  /* 0x000000ffff0b7224 */ /* 0x000fe200078e00ff */
[----:B-1----:R-:W-:-:S04]  /*0860*/  ISETP.NE.AND P1, PT, R16, 0x1, PT ;  /* 0x000000011000780c */ /* 0x002fc80003f25270 */
[----:B------:R-:W-:-:S09]  /*0870*/  P2R R2, PR, RZ, 0x2 ;  /* 0x00000002ff027803 */ /* 0x000fd20000000000 */
[----:B------:R-:W1:Y:S01]  /*0880*/  @P1 LDC R13, c[0x0][0x10] ;  /* 0x00000400ff0d1b82 */ /* 0x000e620000000800 */
[----:B------:R-:W-:Y:S02]  /*0890*/  @P1 IMAD.MOV.U32 R5, RZ, RZ, RZ ;  /* 0x000000ffff051224 */ /* 0x000fe400078e00ff */
[----:B------:R-:W-:-:S05]  /*08a0*/  @P1 IMAD.MOV.U32 R17, RZ, RZ, RZ ;  /* 0x000000ffff111224 */ /* 0x000fca00078e00ff */
[----:B------:R-:W2:Y:S01]  /*08b0*/  @!P1 LDC R15, c[0x0][0xc] ;  /* 0x00000300ff0f9b82 */ /* 0x000ea20000000800 */
[----:B-1----:R-:W-:-:S04]  /*08c0*/  @P1 IMAD.WIDE.U32 R12, R13, UR8, R4 ;  /* 0x000000080d0c1c25 */ /* 0x002fc8000f8e0004 */
[----:B------:R-:W-:Y:S02]  /*08d0*/  @P1 IMAD.MOV.U32 R2, RZ, RZ, R12 ;  /* 0x000000ffff021224 */ /* 0x000fe400078e000c */
[----:B------:R-:W-:Y:S02]  /*08e0*/  @P1 IMAD.IADD R17, R13, 0x1, R17 ;  /* 0x000000010d111824 */ /* 0x000fe400078e0211 */
[----:B--2---:R-:W-:-:S04]  /*08f0*/  @!P1 IMAD.WIDE.U32 R10, R4, R15, R10 ;  /* 0x0000000f040a9225 */ /* 0x004fc800078e000a */
[----:B------:R-:W-:Y:S02]  /*0900*/  @!P1 IMAD.MOV.U32 R2, RZ, RZ, R10 ;  /* 0x000000ffff029224 */ /* 0x000fe400078e000a */
[----:B------:R-:W-:Y:S01]  /*0910*/  @!P1 IMAD.MOV.U32 R17, RZ, RZ, R11 ;  /* 0x000000ffff119224 */ /* 0x000fe200078e000b */
[----:B------:R-:W-:Y:S06]  /*0920*/  @!P2 BRA `(.L_x_5) ;  /* 0x00000000000ca947 */ /* 0x000fec0003800000 */
[----:B------:R-:W-:Y:S01]  /*0930*/  UCGABAR_WAIT ;  /* 0x0000000000007dc7 */ /* 0x000fe20008000000 */
[----:B------:R-:W-:Y:S01]  /*0940*/  CCTL.IVALL ;  /* 0x00000000ff00798f */ /* 0x000fe20002000000 */
[----:B------:R-:W-:Y:S05]  /*0950*/  BRA `(.L_x_6) ;  /* 0x0000000000047947 */ /* 0x000fea0003800000 */
.L_x_5:
[----:B------:R-:W-:Y:S06]  /*0960*/  BAR.SYNC.DEFER_BLOCKING 0x0 ;  /* 0x0000000000007b1d */ /* 0x000fec0000010000 */
.L_x_6:
[----:B------:R-:W-:Y:S05]  /*0970*/  @!P3 BRA `(.L_x_7) ;  /* 0x000000340008b947 */ /* 0x000fea0003800000 */
[----:B------:R-:W-:-:S13]  /*0980*/  ISETP.GT.U32.AND P0, PT, R8, 0x1, PT ;  /* 0x000000010800780c */ /* 0x000fda0003f04070 */
[----:B0-----:R-:W-:Y:S05]  /*0990*/  @P0 EXIT ;  /* 0x000000000000094d */ /* 0x001fea0003800000 */
[----:B------:R-:W-:Y:S01]  /*09a0*/  ULDC.64 UR4, c[0x0][0x650] ;  /* 0x0001940000047ab9 */ /* 0x000fe20000000a00 */
[----:B------:R-:W-:Y:S01]  /*09b0*/  PRMT R3, RZ, 0x7610, R3 ;  /* 0x00007610ff037816 */ /* 0x000fe20000000003 */
[----:B------:R-:W-:Y:S01]  /*09c0*/  IMAD.MOV.U32 R47, RZ, RZ, -0x1 ;  /* 0xffffffffff2f7424 */ /* 0x000fe200078e00ff */
[----:B------:R-:W-:Y:S01]  /*09d0*/  ISETP.GE.U32.AND P0, PT, R2, UR4, PT ;  /* 0x0000000402007c0c */ /* 0x000fe2000bf06070 */
[----:B------:R-:W-:Y:S02]  /*09e0*/  IMAD.MOV.U32 R46, RZ, RZ, -0x1 ;  /* 0xffffffffff2e7424 */ /* 0x000fe400078e00ff */
[----:B------:R-:W-:Y:S01]  /*09f0*/  IMAD.MOV.U32 R45, RZ, RZ, -0x1 ;  /* 0xffffffffff2d7424 */ /* 0x000fe200078e00ff */
[----:B------:R-:W-:-:S13]  /*0a00*/  ISETP.GE.U32.AND.EX P0, PT, R17, UR5, PT, P0 ;  /* 0x0000000511007c0c */ /* 0x000fda000bf06100 */
[----:B------:R-:W-:Y:S05]  /*0a10*/  @P0 BRA `(.L_x_8) ;  /* 0x00000004002c0947 */ /* 0x000fea0003800000 */
[----:B------:R-:W0:Y:S01]  /*0a20*/  LDC.64 R26, c[0x0][0x628] ;  /* 0x00018a00ff1a7b82 */ /* 0x000e220000000a00 */
[----:B------:R-:W-:Y:S02]  /*0a30*/  IMAD.MOV.U32 R10, RZ, RZ, R2 ;  /* 0x000000ffff0a7224 */ /* 0x000fe400078e0002 */
[----:B------:R-:W-:-:S05]  /*0a40*/  IMAD.MOV.U32 R11, RZ, RZ, R17 ;  /* 0x000000ffff0b7224 */ /* 0x000fca00078e0011 */
[----:B------:R-:W1:Y:S08]  /*0a50*/  LDC R8, c[0x0][0x630] ;  /* 0x00018c00ff087b82 */ /* 0x000e700000000800 */
[----:B------:R-:W2:Y:S01]  /*0a60*/  LDC.64 R28, c[0x0][0x620] ;  /* 0x00018800ff1c7b82 */ /* 0x000ea20000000a00 */
[----:B0-----:R-:W-:-:S04]  /*0a70*/  ISETP.NE.U32.AND P0, PT, R26, RZ, PT ;  /* 0x000000ff1a00720c */ /* 0x001fc80003f05070 */
[----:B------:R-:W-:-:S13]  /*0a80*/  ISETP.NE.AND.EX P0, PT, R27, RZ, PT, P0 ;  /* 0x000000ff1b00720c */ /* 0x000fda0003f05300 */
[----:B-12---:R-:W-:Y:S05]  /*0a90*/  @!P0 BRA `(.L_x_9) ;  /* 0x0000000000288947 */ /* 0x006fea0003800000 */
[----:B------:R-:W0:Y:S02]  /*0aa0*/  LDC R3, c[0x0][0x634] ;  /* 0x00018d00ff037b82 */ /* 0x000e240000000800 */
[----:B0-----:R-:W-:-:S05]  /*0ab0*/  IADD3 R3, P0, R2, R3, RZ ;  /* 0x0000000302037210 */ /* 0x001fca0007f1e0ff */
[----:B------:R-:W-:-:S04]  /*0ac0*/  IMAD.X R21, RZ, RZ, R17, P0 ;  /* 0x000000ffff157224 */ /* 0x000fc800000e0611 */
[----:B------:R-:W-:-:S04]  /*0ad0*/  IMAD.WIDE.U32 R10, R21, R26, RZ ;  /* 0x0000001a150a7225 */ /* 0x000fc800078e00ff */
[----:B------:R-:W-:-:S04]  /*0ae0*/  IMAD.WIDE.U32 R12, P0, R3, R27, R10 ;  /* 0x0000001b030c7225 */ /* 0x000fc8000780000a */
[----:B------:R-:W-:-:S04]  /*0af0*/  IMAD.WIDE.U32 R10, R3, R26, RZ ;  /* 0x0000001a030a7225 */ /* 0x000fc800078e00ff */
[----:B------:R-:W-:Y:S01]  /*0b00*/  IMAD.X R15, RZ, RZ, RZ, P0 ;  /* 0x000000ffff0f7224 */ /* 0x000fe200000e06ff */
[----:B------:R-:W-:Y:S01]  /*0b10*/  IADD3 RZ, P0, R11, R12, RZ ;  /* 0x0000000c0bff7210 */ /* 0x000fe20007f1e0ff */
[----:B------:R-:W-:-:S04]  /*0b20*/  IMAD.MOV.U32 R14, RZ, RZ, R13 ;  /* 0x000000ffff0e7224 */ /* 0x000fc800078e000d */
[----:B------:R-:W-:-:S08]  /*0b30*/  IMAD.WIDE.U32.X R10, R21, R27, R14, P0 ;  /* 0x0000001b150a7225 */ /* 0x000fd000000e040e */
.L_x_9:
[-CC-:B------:R-:W-:Y:S01]  /*0b40*/  SHF.R.U64 R45, R10, R8.reuse, R11.reuse ;  /* 0x000000080a2d7219 */ /* 0x180fe2000000120b */
[----:B------:R-:W0:Y:S01]  /*0b50*/  LDC.64 R32, c[0x0][0x640] ;  /* 0x00019000ff207b82 */ /* 0x000e220000000a00 */
[----:B------:R-:W-:Y:S01]  /*0b60*/  SHF.R.U32.HI R3, RZ, R8, R11 ;  /* 0x00000008ff037219 */ /* 0x000fe2000001160b */
[----:B------:R-:W-:Y:S01]  /*0b70*/  IMAD R31, R9, R24, R4 ;  /* 0x00000018091f7224 */ /* 0x000fe200078e0204 */
[----:B------:R-:W-:Y:S01]  /*0b80*/  IADD3 R5, P0, RZ, -R45, RZ ;  /* 0x8000002dff057210 */ /* 0x000fe20007f1e0ff */
[----:B------:R-:W-:-:S04]  /*0b90*/  IMAD.MOV.U32 R25, RZ, RZ, 0x1 ;  /* 0x00000001ff197424 */ /* 0x000fc800078e00ff */
[----:B------:R-:W1:Y:S01]  /*0ba0*/  LDC R12, c[0x0][0x618] ;  /* 0x00018600ff0c7b82 */ /* 0x000e620000000800 */
[----:B------:R-:W-:-:S04]  /*0bb0*/  IMAD.X R3, RZ, RZ, ~R3, P0 ;  /* 0x000000ffff037224 */ /* 0x000fc800000e0e03 */
[-C--:B------:R-:W-:Y:S02]  /*0bc0*/  IMAD R8, R3, R28.reuse, RZ ;  /* 0x0000001c03087224 */ /* 0x080fe400078e02ff */
[----:B------:R-:W-:Y:S01]  /*0bd0*/  IMAD.MOV.U32 R3, RZ, RZ, R17 ;  /* 0x000000ffff037224 */ /* 0x000fe200078e0011 */
[----:B------:R-:W2:Y:S01]  /*0be0*/  LDC R20, c[0x0][0x608] ;  /* 0x00018200ff147b82 */ /* 0x000ea20000000800 */
[----:B------:R-:W-:-:S04]  /*0bf0*/  IMAD.WIDE.U32 R10, R5, R28, R2 ;  /* 0x0000001c050a7225 */ /* 0x000fc800078e0002 */
[----:B------:R-:W-:-:S03]  /*0c00*/  IMAD R5, R5, R29, R8 ;  /* 0x0000001d05057224 */ /* 0x000fc600078e0208 */
[----:B------:R-:W3:Y:S01]  /*0c10*/  LDC R30, c[0x0][0x658] ;  /* 0x00019600ff1e7b82 */ /* 0x000ee20000000800 */
[----:B0-----:R-:W-:Y:S01]  /*0c20*/  ISETP.NE.U32.AND P0, PT, R32, RZ, PT ;  /* 0x000000ff2000720c */ /* 0x001fe20003f05070 */
[----:B------:R-:W-:Y:S02]  /*0c30*/  IMAD.MOV.U32 R3, RZ, RZ, -0x1 ;  /* 0xffffffffff037424 */ /* 0x000fe400078e00ff */
[----:B------:R-:W-:Y:S01]  /*0c40*/  IMAD.IADD R5, R11, 0x1, R5 ;  /* 0x000000010b057824 */ /* 0x000fe200078e0205 */
[----:B------:R-:W-:-:S03]  /*0c50*/  ISETP.NE.AND.EX P0, PT, R33, RZ, PT, P0 ;  /* 0x000000ff2100720c */ /* 0x000fc60003f05300 */
[----:B------:R-:W0:Y:S01]  /*0c60*/  LDC R26, c[0x0][0x600] ;  /* 0x00018000ff1a7b82 */ /* 0x000e220000000800 */
[-CC-:B-1----:R-:W-:Y:S02]  /*0c70*/  SHF.R.U64 R14, R10, R12.reuse, R5.reuse ;  /* 0x0000000c0a0e7219 */ /* 0x182fe40000001205 */
[----:B------:R-:W-:-:S05]  /*0c80*/  SHF.R.U32.HI R5, RZ, R12, R5 ;  /* 0x0000000cff057219 */ /* 0x000fca0000011605 */
[----:B------:R-:W1:Y:S01]  /*0c90*/  LDC R15, c[0x0][0x648] ;  /* 0x00019200ff0f7b82 */ /* 0x000e620000000800 */
[-CC-:B--2---:R-:W-:Y:S02]  /*0ca0*/  SHF.R.U64 R29, R14, R20.reuse, R5.reuse ;  /* 0x000000140e1d7219 */ /* 0x184fe40000001205 */
[----:B------:R-:W-:-:S05]  /*0cb0*/  SHF.R.U32.HI R5, RZ, R20, R5 ;  /* 0x00000014ff057219 */ /* 0x000fca0000011605 */
[----:B------:R-:W2:Y:S01]  /*0cc0*/  LDC R21, c[0x0][0x638] ;  /* 0x00018e00ff157b82 */ /* 0x000ea20000000800 */
[-CC-:B---3--:R-:W-:Y:S02]  /*0cd0*/  SHF.R.U64 R20, R29, R30.reuse, R5.reuse ;  /* 0x0000001e1d147219 */ /* 0x188fe40000001205 */
[-C--:B------:R-:W-:Y:S02]  /*0ce0*/  SHF.L.U32 R3, R3, R30.reuse, RZ ;  /* 0x0000001e03037219 */ /* 0x080fe400000006ff */
[----:B------:R-:W-:Y:S01]  /*0cf0*/  SHF.R.U32.HI R5, RZ, R30, R5 ;  /* 0x0000001eff057219 */ /* 0x000fe20000011605 */
[----:B------:R-:W-:Y:S01]  /*0d00*/  IMAD.MOV.U32 R4, RZ, RZ, R20 ;  /* 0x000000ffff047224 */ /* 0x000fe200078e0014 */
[----:B------:R-:W-:Y:S01]  /*0d10*/  LOP3.LUT R12, RZ, R3, RZ, 0x33, !PT ;  /* 0x00000003ff0c7212 */ /* 0x000fe200078e33ff */
[----:B------:R-:W3:Y:S01]  /*0d20*/  LDC R27, c[0x0][0x610] ;  /* 0x00018400ff1b7b82 */ /* 0x000ee20000000800 */
[----:B------:R-:W-:Y:S05]  /*0d30*/  @!P0 BRA `(.L_x_10) ;  /* 0x0000000000288947 */ /* 0x000fea0003800000 */
[----:B------:R-:W4:Y:S02]  /*0d40*/  LDC R3, c[0x0][0x64c] ;  /* 0x00019300ff037b82 */ /* 0x000f240000000800 */
[----:B----4-:R-:W-:-:S05]  /*0d50*/  IADD3 R3, P0, R20, R3, RZ ;  /* 0x0000000314037210 */ /* 0x010fca0007f1e0ff */
        /* <DEDUP_REMOVED lines=8> */
.L_x_10:
[----:B-1----:R-:W-:Y:S01]  /*0de0*/  SHF.R.U64 R4, R4, R15, R5 ;  /* 0x0000000f04047219 */ /* 0x002fe20000001205 */
[----:B0-----:R-:W-:Y:S01]  /*0df0*/  VIADD R5, R26, 0xffffffff ;  /* 0xffffffff1a057836 */ /* 0x001fe20000000000 */
[----:B------:R-:W-:Y:S02]  /*0e00*/  SHF.L.U32 R3, R25, R30, RZ ;  /* 0x0000001e19037219 */ /* 0x000fe400000006ff */
[----:B------:R-:W-:Y:S01]  /*0e10*/  LOP3.LUT R12, R29, R12, RZ, 0xc0, !PT ;  /* 0x0000000c1d0c7212 */ /* 0x000fe200078ec0ff */
[----:B------:R-:W-:Y:S01]  /*0e20*/  IMAD.MOV R8, RZ, RZ, -R4 ;  /* 0x000000ffff087224 */ /* 0x000fe200078e0a04 */
[----:B------:R-:W-:Y:S02]  /*0e30*/  SEL R6, R6, R31, !P1 ;  /* 0x0000001f06067207 */ /* 0x000fe40004800000 */
[----:B------:R-:W-:Y:S01]  /*0e40*/  LOP3.LUT R5, R14, R5, RZ, 0xc0, !PT ;  /* 0x000000050e057212 */ /* 0x000fe200078ec0ff */
[----:B------:R-:W-:Y:S02]  /*0e50*/  IMAD R9, R3, R4, R12 ;  /* 0x0000000403097224 */ /* 0x000fe400078e020c */
[----:B--2---:R-:W-:-:S02]  /*0e60*/  IMAD R3, R8, R21, R20 ;  /* 0x0000001508037224 */ /* 0x004fc400078e0214 */
[----:B---3--:R-:W-:Y:S02]  /*0e70*/  IMAD R6, R9, R27, R6 ;  /* 0x0000001b09067224 */ /* 0x008fe400078e0206 */
[----:B------:R-:W-:Y:S02]  /*0e80*/  IMAD R47, R3, R26, R5 ;  /* 0x0000001a032f7224 */ /* 0x000fe400078e0205 */
[----:B------:R-:W-:-:S03]  /*0e90*/  IMAD.MOV.U32 R4, RZ, RZ, 0x1 ;  /* 0x00000001ff047424 */ /* 0x000fc600078e00ff */
[----:B------:R-:W-:Y:S02]  /*0ea0*/  SEL R46, R47, R6, !P1 ;  /* 0x000000062f2e7207 */ /* 0x000fe40004800000 */
[----:B------:R-:W-:Y:S02]  /*0eb0*/  PRMT R3, R4, 0x7610, R3 ;  /* 0x0000761004037816 */ /* 0x000fe40000000003 */
[----:B------:R-:W-:-:S07]  /*0ec0*/  SEL R47, R6, R47, !P1 ;  /* 0x0000002f062f7207 */ /* 0x000fce0004800000 */
.L_x_8:
[----:B------:R-:W-:-:S08]  /*0ed0*/  NOP ;  /* 0x0000000000007918 */ /* 0x000fd00000000000 */
[----:B------:R-:W0:Y:S02]  /*0ee0*/  USETMAXREG.TRY_ALLOC.CTAPOOL UP0, 0xe8 ;  /* 0x000000e8000079c8 */ /* 0x000e240008000600 */
[----:B0-----:R-:W-:-:S13]  /*0ef0*/  PLOP3.LUT P0, PT, PT, PT, UP0, 0x80, 0x0 ;  /* 0x000000000000781c */ /* 0x001fda0003f0f008 */
[----:B------:R-:W-:Y:S05]  /*0f00*/  @!P0 BRA `(.L_x_8) ;  /* 0xfffffffc00f08947 */ /* 0x000fea000383ffff */
[----:B------:R-:W-:Y:S01]  /*0f10*/  ULDC.64 UR4, c[0x0][0x598] ;  /* 0x0001660000047ab9 */ /* 0x000fe20000000a00 */
[----:B------:R-:W-:Y:S01]  /*0f20*/  ULDC.64 UR36, c[0x0][0x208] ;  /* 0x0000820000247ab9 */ /* 0x000fe20000000a00 */
[----:B------:R-:W-:-:S04]  /*0f30*/  ISETP.NE.U32.AND P0, PT, RZ, UR4, PT ;  /* 0x00000004ff007c0c */ /* 0x000fc8000bf05070 */
[----:B------:R-:W-:-:S13]  /*0f40*/  ISETP.NE.AND.EX P0, PT, RZ, UR5, PT, P0 ;  /* 0x00000005ff007c0c */ /* 0x000fda000bf05300 */
[----:B------:R-:W-:Y:S05]  /*0f50*/  @!P0 BRA `(.L_x_11) ;  /* 0x00000000001c8947 */ /* 0x000fea0003800000 */
[----:B------:R-:W0:Y:S02]  /*0f60*/  LDC.64 R4, c[0x0][0x598] ;  /* 0x00016600ff047b82 */ /* 0x000e240000000a00 */
[----:B0-----:R-:W2:Y:S02]  /*0f70*/  LDG.E.64 R4, desc[UR36][R4.64] ;  /* 0x0000002404047981 */ /* 0x001ea4000c1e1b00 */
[----:B--2---:R-:W-:-:S04]  /*0f80*/  ISETP.NE.U32.AND P0, PT, R4, RZ, PT ;  /* 0x000000ff0400720c */ /* 0x004fc80003f05070 */
[----:B------:R-:W-:-:S13]  /*0f90*/  ISETP.NE.AND.EX P0, PT, R5, RZ, PT, P0 ;  /* 0x000000ff0500720c */ /* 0x000fda0003f05300 */
[----:B------:R-:W-:Y:S05]  /*0fa0*/  @!P0 BRA `(.L_x_11) ;  /* 0x0000000000088947 */ /* 0x000fea0003800000 */
[----:B------:R0:W5:Y:S01]  /*0fb0*/  LD.E R42, desc[UR36][R4.64] ;  /* 0x00000024042a7980 */ /* 0x000162000c101900 */
[----:B------:R-:W-:Y:S05]  /*0fc0*/  BRA `(.L_x_12) ;  /* 0x0000000000247947 */ /* 0x000fea0003800000 */
.L_x_11:
[----:B------:R-:W-:Y:S02]  /*0fd0*/  ULDC.64 UR4, c[0x0][0x588] ;  /* 0x0001620000047ab9 */ /* 0x000fe40000000a00 */
[----:B------:R-:W-:-:S04]  /*0fe0*/  ISETP.NE.U32.AND P0, PT, RZ, UR4, PT ;  /* 0x00000004ff007c0c */ /* 0x000fc8000bf05070 */
[----:B------:R-:W-:-:S13]  /*0ff0*/  ISETP.NE.AND.EX P0, PT, RZ, UR5, PT, P0 ;  /* 0x00000005ff007c0c */ /* 0x000fda000bf05300 */
[----:B------:R-:W-:Y:S05]  /*1000*/  @!P0 BRA `(.L_x_13) ;  /* 0x00000000000c8947 */ /* 0x000fea0003800000 */
[----:B------:R-:W0:Y:S02]  /*1010*/  LDC.64 R42, c[0x0][0x588] ;  /* 0x00016200ff2a7b82 */ /* 0x000e240000000a00 */
[----:B0-----:R1:W5:Y:S01]  /*1020*/  LDG.E R42, desc[UR36][R42.64] ;  /* 0x000000242a2a7981 */ /* 0x001362000c1e1900 */
[----:B------:R-:W-:Y:S05]  /*1030*/  BRA `(.L_x_12) ;  /* 0x0000000000087947 */ /* 0x000fea0003800000 */
.L_x_13:
[----:B------:R-:W-:Y:S02]  /*1040*/  ULDC UR4, c[0x0][0x580] ;  /* 0x0001600000047ab9 */ /* 0x000fe40000000800 */
[----:B------:R-:W-:-:S07]  /*1050*/  IMAD.U32 R42, RZ, RZ, UR4 ;  /* 0x00000004ff2a7e24 */ /* 0x000fce000f8e00ff */
.L_x_12:
[----:B------:R-:W-:Y:S02]  /*1060*/  ULDC.64 UR4, c[0x0][0x5a0] ;  /* 0x0001680000047ab9 */ /* 0x000fe40000000a00 */
[----:B------:R-:W-:-:S04]  /*1070*/  ISETP.NE.U32.AND P0, PT, RZ, UR4, PT ;  /* 0x00000004ff007c0c */ /* 0x000fc8000bf05070 */
[----:B------:R-:W-:-:S13]  /*1080*/  ISETP.NE.AND.EX P0, PT, RZ, UR5, PT, P0 ;  /* 0x00000005ff007c0c */ /* 0x000fda000bf05300 */
[----:B------:R-:W-:Y:S05]  /*1090*/  @!P0 BRA `(.L_x_14) ;  /* 0x00000000001c8947 */ /* 0x000fea0003800000 */
[----:B0-----:R-:W0:Y:S02]  /*10a0*/  LDC.64 R4, c[0x0][0x5a0] ;  /* 0x00016800ff047b82 */ /* 0x001e240000000a00 */
[----:B0-----:R-:W2:Y:S02]  /*10b0*/  LDG.E.64 R4, desc[UR36][R4.64] ;  /* 0x0000002404047981 */ /* 0x001ea4000c1e1b00 */
[----:B--2---:R-:W-:-:S04]  /*10c0*/  ISETP.NE.U32.AND P0, PT, R4, RZ, PT ;  /* 0x000000ff0400720c */ /* 0x004fc80003f05070 */
[----:B------:R-:W-:-:S13]  /*10d0*/  ISETP.NE.AND.EX P0, PT, R5, RZ, PT, P0 ;  /* 0x000000ff0500720c */ /* 0x000fda0003f05300 */
[----:B------:R-:W-:Y:S05]  /*10e0*/  @!P0 BRA `(.L_x_14) ;  /* 0x0000000000088947 */ /* 0x000fea0003800000 */
[----:B-1----:R0:W5:Y:S01]  /*10f0*/  LD.E R43, desc[UR36][R4.64] ;  /* 0x00000024042b7980 */ /* 0x002162000c101900 */
[----:B------:R-:W-:Y:S05]  /*1100*/  BRA `(.L_x_15) ;  /* 0x0000000000247947 */ /* 0x000fea0003800000 */
.L_x_14:
[----:B------:R-:W-:Y:S02]  /*1110*/  ULDC.64 UR4, c[0x0][0x590] ;  /* 0x0001640000047ab9 */ /* 0x000fe40000000a00 */
[----:B------:R-:W-:-:S04]  /*1120*/  ISETP.NE.U32.AND P0, PT, RZ, UR4, PT ;  /* 0x00000004ff007c0c */ /* 0x000fc8000bf05070 */
[----:B------:R-:W-:-:S13]  /*1130*/  ISETP.NE.AND.EX P0, PT, RZ, UR5, PT, P0 ;  /* 0x00000005ff007c0c */ /* 0x000fda000bf05300 */
[----:B------:R-:W-:Y:S05]  /*1140*/  @!P0 BRA `(.L_x_16) ;  /* 0x00000000000c8947 */ /* 0x000fea0003800000 */
[----:B0-----:R-:W1:Y:S02]  /*1150*/  LDC.64 R4, c[0x0][0x590] ;  /* 0x00016400ff047b82 */ /* 0x001e640000000a00 */
[----:B-1----:R1:W5:Y:S01]  /*1160*/  LDG.E R43, desc[UR36][R4.64] ;  /* 0x00000024042b7981 */ /* 0x002362000c1e1900 */
[----:B------:R-:W-:Y:S05]  /*1170*/  BRA `(.L_x_15) ;  /* 0x0000000000087947 */ /* 0x000fea0003800000 */
.L_x_16:
[----:B------:R-:W-:Y:S02]  /*1180*/  ULDC UR4, c[0x0][0x584] ;  /* 0x0001610000047ab9 */ /* 0x000fe40000000800 */
[----:B-1----:R-:W-:-:S07]  /*1190*/  IMAD.U32 R43, RZ, RZ, UR4 ;  /* 0x00000004ff2b7e24 */ /* 0x002fce000f8e00ff */
.L_x_15:
[----:B------:R-:W-:-:S13]  /*11a0*/  LOP3.LUT P0, RZ, R3, 0xff, RZ, 0xc0, !PT ;  /* 0x000000ff03ff7812 */ /* 0x000fda000780c0ff */
[----:B------:R-:W-:Y:S05]  /*11b0*/  @!P0 EXIT ;  /* 0x000000000000894d */ /* 0x000fea0003800000 */
[----:B------:R-:W-:Y:S01]  /*11c0*/  SHF.R.U32.HI R3, RZ, 0x1, R0 ;  /* 0x00000001ff037819 */ /* 0x000fe20000011600 */
[----:B------:R-:W-:Y:S01]  /*11d0*/  ULDC UR4, c[0x0][0x28c] ;  /* 0x0000a30000047ab9 */ /* 0x000fe20000000800 */
[----:B------:R-:W-:Y:S01]  /*11e0*/  SHF.R.U32.HI R0, RZ, 0x2, R19 ;  /* 0x00000002ff007819 */ /* 0x000fe20000011613 */
[----:B------:R-:W-:Y:S01]  /*11f0*/  UIADD3 UR4, UR4, 0x7f, URZ ;  /* 0x0000007f04047890 */ /* 0x000fe2000fffe03f */
[----:B------:R-:W-:Y:S01]  /*1200*/  LOP3.LUT R7, R7, 0x1, RZ, 0xc0, !PT ;  /* 0x0000000107077812 */ /* 0x000fe200078ec0ff */
[----:B------:R-:W-:Y:S01]  /*1210*/  IMAD.MOV.U32 R41, RZ, RZ, RZ ;  /* 0x000000ffff297224 */ /* 0x000fe200078e00ff */
[----:B------:R-:W-:Y:S01]  /*1220*/  LOP3.LUT R3, R3, 0x30, RZ, 0xc0, !PT ;  /* 0x0000003003037812 */ /* 0x000fe200078ec0ff */
[----:B------:R-:W-:Y:S01]  /*1230*/  USHF.R.S32.HI UR5, URZ, 0x1f, UR4 ;  /* 0x0000001f3f057899 */ /* 0x000fe20008011404 */
[----:B------:R-:W-:Y:S01]  /*1240*/  LOP3.LUT R0, R0, 0x7, RZ, 0xc0, !PT ;  /* 0x0000000700007812 */ /* 0x000fe200078ec0ff */
[----:B01----:R-:W-:Y:S01]  /*1250*/  IMAD.SHL.U32 R5, R7, 0x40, RZ ;  /* 0x0000004007057824 */ /* 0x003fe200078e00ff */
[----:B------:R-:W-:Y:S01]  /*1260*/  LOP3.LUT R50, R18, 0x1, RZ, 0xfc, !PT ;  /* 0x0000000112327812 */ /* 0x000fe200078efcff */
[----:B------:R-:W-:Y:S01]  /*1270*/  ULEA.HI UR5, UR5, UR4, URZ, 0x7 ;  /* 0x0000000405057291 */ /* 0x000fe2000f8f383f */
[-CC-:B------:R-:W-:Y:S01]  /*1280*/  IADD3 R4, RZ, -R3.reuse, -R0.reuse ;  /* 0x80000003ff047210 */ /* 0x180fe20007ffe800 */
[----:B------:R-:W-:Y:S01]  /*1290*/  UMOV UR38, URZ ;  /* 0x0000003f00267c82 */ /* 0x000fe20008000000 */
[----:B------:R-:W-:Y:S01]  /*12a0*/  LOP3.LUT R0, R5, 0x40, R0, 0xe2, !PT ;  /* 0x0000004005007812 */ /* 0x000fe200078ee200 */
[----:B------:R-:W-:Y:S01]  /*12b0*/  ULDC UR4, c[0x0][0x284] ;  /* 0x0000a10000047ab9 */ /* 0x000fe20000000800 */
[----:B------:R-:W-:Y:S01]  /*12c0*/  USHF.R.S32.HI UR40, URZ, 0x7, UR5 ;  /* 0x000000073f287899 */ /* 0x000fe20008011405 */
[----:B------:R-:W-:Y:S01]  /*12d0*/  IMAD R4, R7, -0x40, R4 ;  /* 0xffffffc007047824 */ /* 0x000fe200078e0204 */
[----:B------:R-:W-:Y:S01]  /*12e0*/  LOP3.LUT R40, R0, R3, RZ, 0xfc, !PT ;  /* 0x0000000300287212 */ /* 0x000fe200078efcff */
[----:B------:R-:W-:-:S02]  /*12f0*/  UMOV UR39, URZ ;  /* 0x0000003f00277c82 */ /* 0x000fc40008000000 */
[----:B------:R-:W-:-:S07]  /*1300*/  VIADD R44, R4, UR4 ;  /* 0x00000004042c7c36 */ /* 0x000fce0008000000 */
.L_x_68:
[----:B------:R-:W-:Y:S01]  /*1310*/  LOP3.LUT R0, R19, 0x80, RZ, 0xc0, !PT ;  /* 0x0000008013007812 */ /* 0x000fe200078ec0ff */
[----:B------:R-:W0:Y:S01]  /*1320*/  S2UR UR7, SR_CgaCtaId ;  /* 0x00000000000779c3 */ /* 0x000e220000008800 */
[----:B------:R-:W-:Y:S02]  /*1330*/  UMOV UR6, 0x400 ;  /* 0x0000040000067882 */ /* 0x000fe40000000000 */
[----:B------:R-:W-:-:S06]  /*1340*/  SHF.R.U32.HI R0, RZ, 0x7, R0 ;  /* 0x00000007ff007819 */ /* 0x000fcc0000011600 */
[----:B-1----:R-:W1:Y:S01]  /*1350*/  SHFL.IDX PT, R0, R0, RZ, 0x1f ;  /* 0x00001fff00007589 */ /* 0x002e6200000e0000 */
[----:B0-----:R-:W-:Y:S01]  /*1360*/  ULEA UR6, UR7, UR6, 0x18 ;  /* 0x0000000607067291 */ /* 0x001fe2000f8ec03f */
[----:B-1----:R-:W-:-:S13]  /*1370*/  R2UR UR4, R0 ;  /* 0x00000000000472ca */ /* 0x002fda00000e0000 */
[----:B------:R-:W-:-:S04]  /*1380*/  ULEA.HI UR5, UR4, UR4, URZ, 0x1 ;  /* 0x0000000404057291 */ /* 0x000fc8000f8f083f */
[----:B------:R-:W-:-:S04]  /*1390*/  ULOP3.LUT UR5, UR5, 0x7fffe, URZ, 0xc0, !UPT ;  /* 0x0007fffe05057892 */ /* 0x000fc8000f8ec03f */
[----:B------:R-:W-:-:S03]  /*13a0*/  UIADD3 UR5, UR4, -UR5, URZ ;  /* 0x8000000504057290 */ /* 0x000fc6000fffe03f */
[----:B------:R-:W-:Y:S01]  /*13b0*/  ULDC UR4, c[0x0][0x28c] ;  /* 0x0000a30000047ab9 */ /* 0x000fe20000000800 */
[----:B------:R-:W-:Y:S01]  /*13c0*/  ULEA UR5, UR5, UR6, 0xd ;  /* 0x0000000605057291 */ /* 0x000fe2000f8e683f */
[----:B------:R-:W-:-:S03]  /*13d0*/  ISETP.LT.AND P0, PT, RZ, UR4, PT ;  /* 0x00000004ff007c0c */ /* 0x000fc6000bf01270 */
[----:B------:R-:W-:-:S04]  /*13e0*/  UIADD3 UR5, UR5, 0x100, URZ ;  /* 0x0000010005057890 */ /* 0x000fc8000fffe03f */
[----:B------:R-:W-:-:S04]  /*13f0*/  USHF.R.U32.HI UR5, URZ, 0x4, UR5 ;  /* 0x000000043f057899 */ /* 0x000fc80008011605 */
[----:B------:R-:W-:-:S04]  /*1400*/  ULOP3.LUT UR5, UR5, 0x3fff, URZ, 0xc0, !UPT ;  /* 0x00003fff05057892 */ /* 0x000fc8000f8ec03f */
[----:B------:R-:W-:Y:S01]  /*1410*/  ULOP3.LUT UR41, UR5, 0x10000, URZ, 0xfc, !UPT ;  /* 0x0001000005297892 */ /* 0x000fe2000f8efc3f */
[----:B--2345:R-:W-:Y:S11]  /*1420*/  @P0 BRA `(.L_x_17) ;  /* 0x0000000000400947 */ /* 0x03cff60003800000 */
[----:B------:R-:W-:Y:S01]  /*1430*/  MOV R0, 0x0 ;  /* 0x0000000000007802 */ /* 0x000fe20000000f00 */
[----:B------:R-:W-:Y:S01]  /*1440*/  ULDC.64 UR4, c[0x4][0x68] ;  /* 0x01001a0000047ab9 */ /* 0x000fe20000000a00 */
[----:B------:R-:W-:Y:S01]  /*1450*/  ULDC.64 UR6, c[0x4][0x8] ;  /* 0x0100020000067ab9 */ /* 0x000fe20000000a00 */
[----:B------:R-:W-:Y:S01]  /*1460*/  IMAD.U32 R4, RZ, RZ, UR4 ;  /* 0x00000004ff047e24 */ /* 0x000fe2000f8e00ff */
[----:B------:R0:W1:Y:S01]  /*1470*/  LDC.64 R14, c[0x4][R0] ;  /* 0x01000000000e7b82 */ /* 0x0000620000000a00 */
[----:B------:R-:W-:Y:S01]  /*1480*/  IMAD.U32 R5, RZ, RZ, UR5 ;  /* 0x00000005ff057e24 */ /* 0x000fe2000f8e00ff */
[----:B------:R-:W-:Y:S01]  /*1490*/  ULDC.64 UR4, c[0x4][0x70] ;  /* 0x01001c0000047ab9 */ /* 0x000fe20000000a00 */
[----:B------:R-:W-:Y:S02]  /*14a0*/  IMAD.U32 R10, RZ, RZ, UR6 ;  /* 0x00000006ff0a7e24 */ /* 0x000fe4000f8e00ff */
[----:B------:R-:W-:Y:S02]  /*14b0*/  IMAD.U32 R6, RZ, RZ, UR4 ;  /* 0x00000004ff067e24 */ /* 0x000fe4000f8e00ff */
[----:B------:R-:W-:-:S02]  /*14c0*/  IMAD.U32 R7, RZ, RZ, UR5 ;  /* 0x00000005ff077e24 */ /* 0x000fc4000f8e00ff */
[----:B------:R-:W-:Y:S02]  /*14d0*/  IMAD.U32 R11, RZ, RZ, UR7 ;  /* 0x00000007ff0b7e24 */ /* 0x000fe4000f8e00ff */
[----:B------:R-:W-:Y:S02]  /*14e0*/  IMAD.MOV.U32 R8, RZ, RZ, 0x1e1 ;  /* 0x000001e1ff087424 */ /* 0x000fe400078e00ff */
[----:B------:R-:W-:Y:S02]  /*14f0*/  IMAD.MOV.U32 R12, RZ, RZ, 0x1 ;  /* 0x00000001ff0c7424 */ /* 0x000fe400078e00ff */
[----:B0-----:R-:W-:-:S07]  /*1500*/  IMAD.MOV.U32 R13, RZ, RZ, RZ ;  /* 0x000000ffff0d7224 */ /* 0x001fce00078e00ff */
[----:B------:R-:W-:-:S07]  /*1510*/  LEPC R20, `(.L_x_17) ;  /* 0x000000001014794e */ /* 0x000fce0000000000 */
[----:B-1---5:R-:W-:Y:S05]  /*1520*/  CALL.ABS.NOINC R14 ;  /* 0x000000000e007343 */ /* 0x022fea0003c00000 */
.L_x_17:
[----:B------:R-:W-:-:S13]  /*1530*/  ISETP.NE.AND P0, PT, R50, 0x3, PT ;  /* 0x000000033200780c */ /* 0x000fda0003f05270 */
[----:B------:R-:W-:Y:S05]  /*1540*/  @!P0 BRA `(.L_x_18) ;  /* 0x0000000000048947 */ /* 0x000fea0003800000 */
[----:B------:R-:W-:Y:S01]  /*1550*/  BPT.TRAP 0x1 ;  /* 0x000000040000795c */ /* 0x000fe20000300000 */
.L_x_18:
[----:B------:R-:W0:Y:S01]  /*1560*/  S2UR UR5, SR_CgaCtaId ;  /* 0x00000000000579c3 */ /* 0x000e220000008800 */
[----:B------:R-:W-:Y:S01]  /*1570*/  UMOV UR4, 0x400 ;  /* 0x0000040000047882 */ /* 0x000fe20000000000 */
[----:B------:R-:W-:Y:S02]  /*1580*/  IMAD.U32 R0, RZ, RZ, UR38 ;  /* 0x00000026ff007e24 */ /* 0x000fe4000f8e00ff */
[----:B------:R-:W-:-:S03]  /*1590*/  IMAD.U32 R3, RZ, RZ, UR39 ;  /* 0x00000027ff037e24 */ /* 0x000fc6000f8e00ff */
[----:B------:R-:W-:Y:S01]  /*15a0*/  SHF.L.U32 R0, R0, 0x1f, RZ ;  /* 0x0000001f00007819 */ /* 0x000fe200000006ff */
[----:B0-----:R-:W-:-:S06]  /*15b0*/  ULEA UR4, UR5, UR4, 0x18 ;  /* 0x0000000405047291 */ /* 0x001fcc000f8ec03f */
[----:B------:R-:W-:-:S04]  /*15c0*/  IMAD.U32 R6, RZ, RZ, UR4 ;  /* 0x00000004ff067e24 */ /* 0x000fc8000f8e00ff */
[----:B------:R-:W-:-:S04]  /*15d0*/  IMAD R3, R3, 0x8, R6 ;  /* 0x0000000803037824 */ /* 0x000fc800078e0206 */
[----:B------:R0:W1:Y:S01]  /*15e0*/  SYNCS.PHASECHK.TRANS64.TRYWAIT P1, [R3+URZ], R0 ;  /* 0x00000000030075a7 */ /* 0x000062000802017f */
[----:B------:R-:W-:Y:S05]  /*15f0*/  @!P0 BRA `(.L_x_19) ;  /* 0x0000000000048947 */ /* 0x000fea0003800000 */
[----:B------:R-:W-:Y:S01]  /*1600*/  BPT.TRAP 0x1 ;  /* 0x000000040000795c */ /* 0x000fe20000300000 */
.L_x_19:
[----:B-1----:R-:W-:Y:S05]  /*1610*/  @P1 BRA `(.L_x_20) ;  /* 0x0000000000081947 */ /* 0x002fea0003800000 */
[----:B------:R-:W1:Y:S02]  /*1620*/  SYNCS.PHASECHK.TRANS64.TRYWAIT P1, [R3+URZ], R0 ;  /* 0x00000000030075a7 */ /* 0x000e64000802017f */
[----:B-1----:R-:W-:Y:S05]  /*1630*/  @!P1 BRA `(.L_x_21) ;  /* 0x0000003c00a49947 */ /* 0x002fea0003800000 */
.L_x_20:
[----:B------:R-:W-:-:S04]  /*1640*/  UISETP.LT.AND UP0, UPT, UR40, 0x1, UPT ;  /* 0x000000012800788c */ /* 0x000fc8000bf01270 */
[----:B------:R-:W-:-:S06]  /*1650*/  USEL UR4, UR40, 0x1, UP0 ;  /* 0x0000000128047887 */ /* 0x000fcc0008000000 */
[----:B01----:R-:W-:Y:S01]  /*1660*/  IMAD.U32 R0, RZ, RZ, UR4 ;  /* 0x00000004ff007e24 */ /* 0x003fe2000f8e00ff */
[----:B------:R-:W-:Y:S05]  /*1670*/  WARPSYNC.ALL ;  /* 0x0000000000007948 */ /* 0x000fea0003800000 */
[----:B------:R-:W-:-:S04]  /*1680*/  IADD3 R0, -R0, UR40, RZ ;  /* 0x0000002800007c10 */ /* 0x000fc8000fffe1ff */
[----:B------:R-:W-:Y:S02]  /*1690*/  ISETP.GE.AND P1, PT, R0, 0x1, PT ;  /* 0x000000010000780c */ /* 0x000fe40003f26270 */
[----:B------:R-:W-:Y:S01]  /*16a0*/  R2UR UR4, R6 ;  /* 0x00000000060472ca */ /* 0x000fe200000e0000 */
[----:B------:R-:W-:Y:S01]  /*16b0*/  ULEA UR5, UR39, UR41, 0xb ;  /* 0x0000002927057291 */ /* 0x000fe2000f8e583f */
[----:B------:R-:W-:Y:S01]  /*16c0*/  WARPGROUP.ARRIVE ;  /* 0x00000000000079c5 */ /* 0x000fe20000000000 */
[----:B------:R-:W-:Y:S01]  /*16d0*/  UMOV UR9, 0x40000040 ;  /* 0x4000004000097882 */ /* 0x000fe20000000000 */
[----:B------:R-:W-:-:S04]  /*16e0*/  UMOV UR11, 0x40000040 ;  /* 0x40000040000b7882 */ /* 0x000fc80000000000 */
[----:B------:R-:W-:-:S05]  /*16f0*/  UMOV UR8, UR5 ;  /* 0x0000000500087c82 */ /* 0x000fca0008000000 */
[----:B------:R-:W-:-:S04]  /*1700*/  UIADD3 UR4, UR4, 0x28100, URZ ;  /* 0x0002810004047890 */ /* 0x000fc8000fffe03f */
[----:B------:R-:W-:-:S04]  /*1710*/  USHF.R.U32.HI UR4, URZ, 0x4, UR4 ;  /* 0x000000043f047899 */ /* 0x000fc80008011604 */
[----:B------:R-:W-:-:S04]  /*1720*/  ULOP3.LUT UR4, UR4, 0x3fff, URZ, 0xc0, !UPT ;  /* 0x00003fff04047892 */ /* 0x000fc8000f8ec03f */
[----:B------:R-:W-:-:S04]  /*1730*/  ULOP3.LUT UR4, UR4, 0x10000, URZ, 0xfc, !UPT ;  /* 0x0001000004047892 */ /* 0x000fc8000f8efc3f */
[----:B------:R-:W-:-:S07]  /*1740*/  ULEA UR6, UR39, UR4, 0x9 ;  /* 0x0000000427067291 */ /* 0x000fce000f8e483f */
[----:B------:R-:W-:Y:S02]  /*1750*/  UMOV UR10, UR6 ;  /* 0x00000006000a7c82 */ /* 0x000fe40008000000 */
[----:B------:R-:W-:Y:S01]  /*1760*/  HGMMA.64x32x16.F32 R24, gdesc[UR8], RZ, !UPT, gsb0 ;  /* 0x00600000081879f0 */ /* 0x000fe2000c0008ff */
[----:B------:R-:W-:Y:S02]  /*1770*/  UIADD3 UR8, UR5, 0x2, URZ ;  /* 0x0000000205087890 */ /* 0x000fe4000fffe03f */
[----:B------:R-:W-:Y:S01]  /*1780*/  UIADD3 UR10, UR6, 0x2, URZ ;  /* 0x00000002060a7890 */ /* 0x000fe2000fffe03f */
[----:B------:R-:W-:Y:S01]  /*1790*/  UMOV UR9, 0x40000040 ;  /* 0x4000004000097882 */ /* 0x000fe20000000000 */
[----:B------:R-:W-:Y:S01]  /*17a0*/  UMOV UR11, 0x40000040 ;  /* 0x40000040000b7882 */ /* 0x000fe20000000000 */
[----:B------:R-:W-:Y:S02]  /*17b0*/  WARPGROUP.DEPBAR.LE gsb0, 0x0 ;  /* 0x00008000000079c5 */ /* 0x000fe40000010000 */
[----:B------:R-:W-:-:S06]  /*17c0*/  WARPGROUP.ARRIVE ;  /* 0x00000000000079c5 */ /* 0x000fcc0000000000 */
[----:B------:R-:W-:Y:S01]  /*17d0*/  HGMMA.64x32x16.F32 R24, gdesc[UR8], R24, gsb0 ;  /* 0x00600000081879f0 */ /* 0x000fe20008000818 */
        /* <DEDUP_REMOVED lines=41> */
[----:B------:R-:W-:Y:S03]  /*1a70*/  HGMMA.64x32x16.F32 R24, gdesc[UR8], R24, gsb0 ;  /* 0x00600000081879f0 */ /* 0x000fe60008000818 */
[----:B------:R-:W-:Y:S02]  /*1a80*/  WARPGROUP.DEPBAR.LE gsb0, 0x0 ;  /* 0x00008000000079c5 */ /* 0x000fe40000010000 */
[----:B------:R-:W-:Y:S05]  /*1a90*/  @!P1 BRA `(.L_x_22) ;  /* 0x0000000400949947 */ /* 0x000fea0003800000 */
[----:B------:R-:W-:Y:S02]  /*1aa0*/  UIADD3 UR5, UR39, 0x1, URZ ;  /* 0x0000000127057890 */ /* 0x000fe4000fffe03f */
[----:B------:R-:W-:Y:S02]  /*1ab0*/  IMAD.U32 R3, RZ, RZ, UR39 ;  /* 0x00000027ff037e24 */ /* 0x000fe4000f8e00ff */
[----:B------:R-:W-:-:S04]  /*1ac0*/  UISETP.NE.AND UP0, UPT, UR5, 0x5, UPT ;  /* 0x000000050500788c */ /* 0x000fc8000bf05270 */
[----:B------:R-:W-:Y:S02]  /*1ad0*/  USEL UR6, URZ, 0x1, UP0 ;  /* 0x000000013f067887 */ /* 0x000fe40008000000 */
[----:B------:R-:W-:Y:S02]  /*1ae0*/  USEL UR5, UR5, URZ, UP0 ;  /* 0x0000003f05057287 */ /* 0x000fe40008000000 */
[----:B------:R-:W-:-:S06]  /*1af0*/  ULOP3.LUT UR6, UR38, UR6, URZ, 0x3c, !UPT ;  /* 0x0000000626067292 */ /* 0x000fcc000f8e3c3f */
[----:B------:R-:W-:-:S07]  /*1b00*/  IMAD.U32 R7, RZ, RZ, UR6 ;  /* 0x00000006ff077e24 */ /* 0x000fce000f8e00ff */
.L_x_29:
[----:B------:R-:W-:Y:S05]  /*1b10*/  @!P0 BRA `(.L_x_23) ;  /* 0x0000000000048947 */ /* 0x000fea0003800000 */
[----:B------:R-:W-:Y:S01]  /*1b20*/  BPT.TRAP 0x1 ;  /* 0x000000040000795c */ /* 0x000fe20000300000 */
.L_x_23:
[----:B------:R-:W0:Y:S01]  /*1b30*/  S2UR UR7, SR_CgaCtaId ;  /* 0x00000000000779c3 */ /* 0x000e220000008800 */
[----:B------:R-:W-:Y:S01]  /*1b40*/  UMOV UR6, 0x400 ;  /* 0x0000040000067882 */ /* 0x000fe20000000000 */
[----:B------:R-:W-:Y:S01]  /*1b50*/  IMAD.U32 R5, RZ, RZ, UR5 ;  /* 0x00000005ff057e24 */ /* 0x000fe2000f8e00ff */
[----:B------:R-:W-:Y:S01]  /*1b60*/  SHF.L.U32 R4, R7, 0x1f, RZ ;  /* 0x0000001f07047819 */ /* 0x000fe200000006ff */
[----:B0-----:R-:W-:-:S06]  /*1b70*/  ULEA UR6, UR7, UR6, 0x18 ;  /* 0x0000000607067291 */ /* 0x001fcc000f8ec03f */
[----:B------:R-:W-:-:S04]  /*1b80*/  IMAD.U32 R6, RZ, RZ, UR6 ;  /* 0x00000006ff067e24 */ /* 0x000fc8000f8e00ff */
[----:B------:R-:W-:-:S04]  /*1b90*/  IMAD R5, R5, 0x8, R6 ;  /* 0x0000000805057824 */ /* 0x000fc800078e0206 */
[----:B------:R0:W1:Y:S01]  /*1ba0*/  SYNCS.PHASECHK.TRANS64.TRYWAIT P1, [R5+URZ], R4 ;  /* 0x00000004050075a7 */ /* 0x000062000802017f */
[----:B------:R-:W-:Y:S05]  /*1bb0*/  @!P0 BRA `(.L_x_24) ;  /* 0x0000000000048947 */ /* 0x000fea0003800000 */
[----:B------:R-:W-:Y:S01]  /*1bc0*/  BPT.TRAP 0x1 ;  /* 0x000000040000795c */ /* 0x000fe20000300000 */
.L_x_24:
[----:B-1----:R-:W-:Y:S05]  /*1bd0*/  @P1 BRA `(.L_x_25) ;  /* 0x0000000000081947 */ /* 0x002fea0003800000 */
[----:B------:R-:W1:Y:S02]  /*1be0*/  SYNCS.PHASECHK.TRANS64.TRYWAIT P1, [R5+URZ], R4 ;  /* 0x00000004050075a7 */ /* 0x000e64000802017f */
[----:B-1----:R-:W-:Y:S05]  /*1bf0*/  @!P1 BRA `(.L_x_26) ;  /* 0x0000003800489947 */ /* 0x002fea0003800000 */
.L_x_25:
[----:B------:R-:W-:Y:S01]  /*1c00*/  ULEA UR6, UR5, UR41, 0xb ;  /* 0x0000002905067291 */ /* 0x000fe2000f8e583f */
[----:B------:R-:W-:Y:S01]  /*1c10*/  WARPGROUP.ARRIVE ;  /* 0x00000000000079c5 */ /* 0x000fe20000000000 */
[----:B------:R-:W-:Y:S01]  /*1c20*/  ULEA UR7, UR5, UR4, 0x9 ;  /* 0x0000000405077291 */ /* 0x000fe2000f8e483f */
[----:B------:R-:W-:Y:S01]  /*1c30*/  UMOV UR9, 0x40000040 ;  /* 0x4000004000097882 */ /* 0x000fe20000000000 */
[----:B------:R-:W-:-:S03]  /*1c40*/  UMOV UR11, 0x40000040 ;  /* 0x40000040000b7882 */ /* 0x000fc60000000000 */
[----:B------:R-:W-:Y:S02]  /*1c50*/  UMOV UR8, UR6 ;  /* 0x0000000600087c82 */ /* 0x000fe40008000000 */
[----:B------:R-:W-:Y:S02]  /*1c60*/  UMOV UR10, UR7 ;  /* 0x00000007000a7c82 */ /* 0x000fe40008000000 */
[----:B------:R-:W-:Y:S01]  /*1c70*/  HGMMA.64x32x16.F32 R24, gdesc[UR8], R24, gsb0 ;  /* 0x00600000081879f0 */ /* 0x000fe20008000818 */
[----:B------:R-:W-:Y:S02]  /*1c80*/  UIADD3 UR8, UR6, 0x2, URZ ;  /* 0x0000000206087890 */ /* 0x000fe4000fffe03f */
[----:B------:R-:W-:Y:S01]  /*1c90*/  UIADD3 UR10, UR7, 0x2, URZ ;  /* 0x00000002070a7890 */ /* 0x000fe2000fffe03f */
[----:B------:R-:W-:Y:S01]  /*1ca0*/  UMOV UR9, 0x40000040 ;  /* 0x4000004000097882 */ /* 0x000fe20000000000 */
[----:B------:R-:W-:Y:S01]  /*1cb0*/  UMOV UR11, 0x40000040 ;  /* 0x40000040000b7882 */ /* 0x000fe20000000000 */
[----:B------:R-:W-:-:S02]  /*1cc0*/  WARPGROUP.DEPBAR.LE gsb0, 0x0 ;  /* 0x00008000000079c5 */ /* 0x000fc40000010000 */
        /* <DEDUP_REMOVED lines=46> */
[----:B------:R-:W-:Y:S01]  /*1fb0*/  BPT.TRAP 0x1 ;  /* 0x000000040000795c */ /* 0x000fe20000300000 */
.L_x_27:
[----:B------:R-:W-:-:S13]  /*1fc0*/  ISETP.NE.AND P1, PT, R23, RZ, PT ;  /* 0x000000ff1700720c */ /* 0x000fda0003f25270 */
[----:B01----:R-:W-:-:S04]  /*1fd0*/  @P1 IMAD R4, R3, 0x8, R6 ;  /* 0x0000000803041824 */ /* 0x003fc800078e0206 */
[----:B------:R-:W-:-:S05]  /*1fe0*/  @P1 VIADD R5, R4, 0x28 ;  /* 0x0000002804051836 */ /* 0x000fca0000000000 */
[----:B------:R-:W-:-:S04]  /*1ff0*/  @P1 PRMT R5, R22, 0x654, R5 ;  /* 0x0000065416051816 */ /* 0x000fc80000000005 */
[----:B------:R0:W-:Y:S01]  /*2000*/  @P1 SYNCS.ARRIVE.TRANS64.RED.A1T0 RZ, [R5+URZ], RZ ;  /* 0x000000ff05ff19a7 */ /* 0x0001e2000810043f */
[----:B------:R-:W-:-:S13]  /*2010*/  ISETP.GT.U32.AND P1, PT, R18, 0x1, PT ;  /* 0x000000011200780c */ /* 0x000fda0003f24070 */
[----:B0-----:R-:W-:Y:S05]  /*2020*/  @P1 BRA `(.L_x_28) ;  /* 0x0000000000041947 */ /* 0x001fea0003800000 */
[----:B------:R-:W-:Y:S01]  /*2030*/  BPT.TRAP 0x1 ;  /* 0x000000040000795c */ /* 0x000fe20000300000 */
.L_x_28:
[----:B------:R-:W-:Y:S01]  /*2040*/  UIADD3 UR5, UR5, 0x1, URZ ;  /* 0x0000000105057890 */ /* 0x000fe2000fffe03f */
[C---:B------:R-:W-:Y:S01]  /*2050*/  ISETP.GT.AND P2, PT, R0.reuse, 0x1, PT ;  /* 0x000000010000780c */ /* 0x040fe20003f44270 */
[----:B------:R-:W-:Y:S02]  /*2060*/  VIADD R3, R3, 0x1 ;  /* 0x0000000103037836 */ /* 0x000fe40000000000 */
[----:B------:R-:W-:Y:S01]  /*2070*/  UISETP.NE.AND UP0, UPT, UR5, 0x5, UPT ;  /* 0x000000050500788c */ /* 0x000fe2000bf05270 */
[----:B------:R-:W-:Y:S02]  /*2080*/  VIADD R0, R0, 0xffffffff ;  /* 0xffffffff00007836 */ /* 0x000fe40000000000 */
[C---:B------:R-:W-:Y:S01]  /*2090*/  ISETP.NE.AND P1, PT, R3.reuse, 0x5, PT ;  /* 0x000000050300780c */ /* 0x040fe20003f25270 */
[----:B------:R-:W-:Y:S02]  /*20a0*/  USEL UR6, URZ, 0x1, UP0 ;  /* 0x000000013f067887 */ /* 0x000fe40008000000 */
[----:B------:R-:W-:Y:S01]  /*20b0*/  USEL UR5, UR5, URZ, UP0 ;  /* 0x0000003f05057287 */ /* 0x000fe20008000000 */
[----:B------:R-:W-:-:S03]  /*20c0*/  SEL R3, R3, RZ, P1 ;  /* 0x000000ff03037207 */ /* 0x000fc60000800000 */
[----:B------:R-:W-:Y:S01]  /*20d0*/  LOP3.LUT R7, R7, UR6, RZ, 0x3c, !PT ;  /* 0x0000000607077c12 */ /* 0x000fe2000f8e3cff */
[----:B------:R-:W-:Y:S07]  /*20e0*/  @P2 BRA `(.L_x_29) ;  /* 0xfffffff800882947 */ /* 0x000fee000383ffff */
.L_x_22:
[----:B------:R-:W0:Y:S02]  /*20f0*/  LDC R0, c[0x0][0x28c] ;  /* 0x0000a300ff007b82 */ /* 0x000e240000000800 */
[----:B0-----:R-:W-:-:S13]  /*2100*/  ISETP.GE.AND P1, PT, R0, 0x1, PT ;  /* 0x000000010000780c */ /* 0x001fda0003f26270 */
[----:B------:R-:W-:Y:S05]  /*2110*/  @!P1 BRA `(.L_x_30) ;  /* 0x0000000000509947 */ /* 0x000fea0003800000 */
[----:B------:R-:W-:Y:S05]  /*2120*/  @!P0 BRA `(.L_x_31) ;  /* 0x0000000000048947 */ /* 0x000fea0003800000 */
[----:B------:R-:W-:Y:S01]  /*2130*/  BPT.TRAP 0x1 ;  /* 0x000000040000795c */ /* 0x000fe20000300000 */
.L_x_31:
[----:B------:R-:W-:Y:S01]  /*2140*/  ISETP.NE.AND P0, PT, R23, RZ, PT ;  /* 0x000000ff1700720c */ /* 0x000fe20003f05270 */
[----:B------:R-:W-:Y:S01]  /*2150*/  BSSY B0, `(.L_x_32) ;  /* 0x000000e000007945 */ /* 0x000fe20003800000 */
[----:B------:R-:W-:-:S11]  /*2160*/  ISETP.GT.U32.AND P1, PT, R18, 0x1, PT ;  /* 0x000000011200780c */ /* 0x000fd60003f24070 */
[----:B------:R-:W-:Y:S05]  /*2170*/  @!P0 BRA `(.L_x_33) ;  /* 0x00000000002c8947 */ /* 0x000fea0003800000 */
[----:B------:R-:W-:-:S04]  /*2180*/  UISETP.LT.AND UP0, UPT, UR40, 0x1, UPT ;  /* 0x000000012800788c */ /* 0x000fc8000bf01270 */
[----:B------:R-:W-:-:S04]  /*2190*/  USEL UR6, UR40, 0x1, UP0 ;  /* 0x0000000128067887 */ /* 0x000fc80008000000 */
[----:B------:R-:W-:-:S04]  /*21a0*/  UIADD3 UR6, UR39, UR40, -UR6 ;  /* 0x0000002827067290 */ /* 0x000fc8000fffe806 */
[----:B------:R-:W-:-:S04]  /*21b0*/  UIMAD.WIDE.U32 UR4, UR6, -0x33333333, URZ ;  /* 0xcccccccd060478a5 */ /* 0x000fc8000f8e003f */
[----:B------:R-:W-:-:S04]  /*21c0*/  USHF.R.U32.HI UR4, URZ, 0x2, UR5 ;  /* 0x000000023f047899 */ /* 0x000fc80008011605 */
[----:B------:R-:W-:-:S06]  /*21d0*/  UIMAD UR6, UR4, -0x5, UR6 ;  /* 0xfffffffb040678a4 */ /* 0x000fcc000f8e0206 */
[----:B------:R-:W-:-:S04]  /*21e0*/  IMAD.U32 R3, RZ, RZ, UR6 ;  /* 0x00000006ff037e24 */ /* 0x000fc8000f8e00ff */
[----:B------:R-:W-:-:S04]  /*21f0*/  IMAD R0, R3, 0x8, R6 ;  /* 0x0000000803007824 */ /* 0x000fc800078e0206 */
[----:B------:R-:W-:-:S05]  /*2200*/  VIADD R3, R0, 0x28 ;  /* 0x0000002800037836 */ /* 0x000fca0000000000 */
[----:B------:R-:W-:-:S04]  /*2210*/  PRMT R3, R22, 0x654, R3 ;  /* 0x0000065416037816 */ /* 0x000fc80000000003 */
[----:B------:R0:W-:Y:S03]  /*2220*/  SYNCS.ARRIVE.TRANS64.RED.A1T0 RZ, [R3+URZ], RZ ;  /* 0x000000ff03ff79a7 */ /* 0x0001e6000810043f */
.L_x_33:
[----:B------:R-:W-:Y:S05]  /*2230*/  BSYNC B0 ;  /* 0x0000000000007941 */ /* 0x000fea0003800000 */
.L_x_32:
[----:B------:R-:W-:Y:S05]  /*2240*/  @P1 BRA `(.L_x_30) ;  /* 0x0000000000041947 */ /* 0x000fea0003800000 */
[----:B------:R-:W-:Y:S01]  /*2250*/  BPT.TRAP 0x1 ;  /* 0x000000040000795c */ /* 0x000fe20000300000 */
.L_x_30:
[----:B------:R-:W1:Y:S01]  /*2260*/  LDC R4, c[0x0][0x288] ;  /* 0x0000a200ff047b82 */ /* 0x000e620000000800 */
[----:B0-----:R-:W-:Y:S01]  /*2270*/  IMAD.SHL.U32 R3, R46, 0x20, RZ ;  /* 0x000000202e037824 */ /* 0x001fe200078e00ff */
[----:B------:R-:W-:Y:S01]  /*2280*/  UIADD3 UR39, UR40, UR39, URZ ;  /* 0x0000002728277290 */ /* 0x000fe2000fffe03f */
[----:B------:R-:W-:Y:S01]  /*2290*/  IMAD.SHL.U32 R7, R47, 0x80, RZ ;  /* 0x000000802f077824 */ /* 0x000fe200078e00ff */
[----:B------:R-:W-:Y:S01]  /*22a0*/  ULDC UR7, c[0x0][0x284] ;  /* 0x0000a10000077ab9 */ /* 0x000fe20000000800 */
[C---:B------:R-:W-:Y:S01]  /*22b0*/  IMAD.SHL.U32 R8, R19.reuse, 0x2, RZ ;  /* 0x0000000213087824 */ /* 0x040fe200078e00ff */
[----:B------:R-:W-:Y:S01]  /*22c0*/  UISETP.GT.U32.AND UP0, UPT, UR39, 0x4, UPT ;  /* 0x000000042700788c */ /* 0x000fe2000bf04070 */
[----:B------:R-:W-:Y:S01]  /*22d0*/  LOP3.LUT R0, R19, 0x3, RZ, 0xc0, !PT ;  /* 0x0000000313007812 */ /* 0x000fe200078ec0ff */
[----:B------:R-:W-:Y:S01]  /*22e0*/  UISETP.GE.U32.AND UP1, UPT, UR40, 0x5, UPT ;  /* 0x000000052800788c */ /* 0x000fe2000bf26070 */
[----:B------:R-:W-:Y:S01]  /*22f0*/  SHF.R.S32.HI R13, RZ, 0x1f, R45 ;  /* 0x0000001fff0d7819 */ /* 0x000fe2000001142d */
[----:B------:R-:W-:Y:S01]  /*2300*/  UISETP.LT.U32.AND UP0, UPT, UR40, 0x5, UP0 ;  /* 0x000000052800788c */ /* 0x000fe20008701070 */
[----:B------:R-:W-:Y:S01]  /*2310*/  LOP3.LUT R8, R3, 0x6, R8, 0xf8, !PT ;  /* 0x0000000603087812 */ /* 0x000fe200078ef808 */
[----:B------:R-:W-:Y:S01]  /*2320*/  ULDC.64 UR8, c[0x0][0x5d0] ;  /* 0x0001740000087ab9 */ /* 0x000fe20000000a00 */
[----:B------:R-:W-:-:S02]  /*2330*/  UIMAD.WIDE.U32 UR4, UR39, -0x33333333, URZ ;  /* 0xcccccccd270478a5 */ /* 0x000fc4000f8e003f */
[----:B------:R-:W-:Y:S01]  /*2340*/  USEL UR6, URZ, 0x1, !UP0 ;  /* 0x000000013f067887 */ /* 0x000fe2000c000000 */
[----:B------:R-:W-:Y:S01]  /*2350*/  SHF.R.S32.HI R9, RZ, 0x1f, R8 ;  /* 0x0000001fff097819 */ /* 0x000fe20000011408 */
[----:B------:R-:W-:Y:S02]  /*2360*/  USHF.R.U32.HI UR4, URZ, 0x2, UR5 ;  /* 0x000000023f047899 */ /* 0x000fe40008011605 */
[----:B------:R-:W-:Y:S02]  /*2370*/  ULOP3.LUT UR38, UR38, UR6, URZ, 0x3c, !UPT ;  /* 0x0000000626267292 */ /* 0x000fe4000f8e3c3f */
[----:B------:R-:W-:Y:S02]  /*2380*/  UIMAD UR39, UR4, -0x5, UR39 ;  /* 0xfffffffb042778a4 */ /* 0x000fe4000f8e0227 */
[----:B------:R-:W-:Y:S01]  /*2390*/  @UP1 ULOP3.LUT UR38, UR38, 0x1, UR4, 0x78, !UPT ;  /* 0x0000000126261892 */ /* 0x000fe2000f8e7804 */
[----:B-1----:R-:W-:Y:S01]  /*23a0*/  ISETP.GE.AND P0, PT, R3, R4, PT ;  /* 0x000000040300720c */ /* 0x002fe20003f06270 */
[----:B------:R-:W-:-:S02]  /*23b0*/  IMAD R0, R0, -0x2, R4 ;  /* 0xfffffffe00007824 */ /* 0x000fc400078e0204 */
[----:B------:R-:W-:Y:S01]  /*23c0*/  IMAD R4, R13, UR8, RZ ;  /* 0x000000080d047c24 */ /* 0x000fe2000f8e02ff */
[----:B------:R-:W-:Y:S01]  /*23d0*/  ISETP.GE.OR P0, PT, R7, UR7, P0 ;  /* 0x0000000707007c0c */ /* 0x000fe20008706670 */
[----:B------:R-:W-:Y:S02]  /*23e0*/  IMAD.IADD R12, R0, 0x1, -R3 ;  /* 0x00000001000c7824 */ /* 0x000fe400078e0a03 */
[C---:B------:R-:W-:Y:S02]  /*23f0*/  IMAD R11, R45.reuse, UR9, R4 ;  /* 0x000000092d0b7c24 */ /* 0x040fe4000f8e0204 */
[----:B------:R-:W-:-:S04]  /*2400*/  IMAD.WIDE.U32 R4, R45, UR8, R8 ;  /* 0x000000082d047c25 */ /* 0x000fc8000f8e0008 */
[----:B------:R-:W-:Y:S02]  /*2410*/  IMAD.IADD R5, R5, 0x1, R11 ;  /* 0x0000000105057824 */ /* 0x000fe400078e020b */
[----:B------:R-:W-:Y:S02]  /*2420*/  IMAD.MOV.U32 R0, RZ, RZ, -0x1 ;  /* 0xffffffffff007424 */ /* 0x000fe400078e00ff */
[----:B------:R-:W-:Y:S05]  /*2430*/  @P0 BRA `(.L_x_34) ;  /* 0x0000001000a40947 */ /* 0x000fea0003800000 */
[----:B------:R-:W0:Y:S01]  /*2440*/  LDC.64 R52, c[0x0][0x5c8] ;  /* 0x00017200ff347b82 */ /* 0x000e220000000a00 */
[----:B-----5:R-:W-:Y:S01]  /*2450*/  FSETP.NEU.AND P0, PT, R43, RZ, PT ;  /* 0x000000ff2b00720b */ /* 0x020fe20003f0d000 */
[----:B------:R-:W-:Y:S01]  /*2460*/  IMAD.WIDE R20, R47, 0x80, R40 ;  /* 0x000000802f147825 */ /* 0x000fe200078e0228 */
[----:B------:R-:W-:Y:S01]  /*2470*/  ISETP.GT.AND P1, PT, R12, RZ, PT ;  /* 0x000000ff0c00720c */ /* 0x000fe20003f24270 */
[----:B------:R-:W-:Y:S02]  /*2480*/  BSSY B0, `(.L_x_34) ;  /* 0x0000124000007945 */ /* 0x000fe40003800000 */
[----:B------:R-:W-:-:S05]  /*2490*/  IMAD.IADD R3, R44, 0x1, -R7 ;  /* 0x000000012c037824 */ /* 0x000fca00078e0a07 */
[----:B------:R-:W-:Y:S01]  /*24a0*/  ISETP.GT.AND P3, PT, R3, RZ, P1 ;  /* 0x000000ff0300720c */ /* 0x000fe20000f64270 */
[-C--:B0-----:R-:W-:Y:S02]  /*24b0*/  IMAD R6, R21, R52.reuse, RZ ;  /* 0x0000003415067224 */ /* 0x081fe400078e02ff */
[----:B------:R-:W-:-:S04]  /*24c0*/  IMAD.WIDE.U32 R46, R20, R52, R4 ;  /* 0x00000034142e7225 */ /* 0x000fc800078e0004 */
[----:B------:R-:W-:-:S04]  /*24d0*/  IMAD R5, R20, R53, R6 ;  /* 0x0000003514057224 */ /* 0x000fc800078e0206 */
[----:B------:R-:W-:Y:S01]  /*24e0*/  IMAD.IADD R61, R47, 0x1, R5 ;  /* 0x000000012f3d7824 */ /* 0x000fe200078e0205 */
[----:B------:R-:W-:Y:S06]  /*24f0*/  @!P0 BRA `(.L_x_35) ;  /* 0x0000000c00388947 */ /* 0x000fec0003800000 */
[----:B------:R-:W0:Y:S01]  /*2500*/  LDC.64 R54, c[0x0][0x5b8] ;  /* 0x00016e00ff367b82 */ /* 0x000e220000000a00 */
[----:B------:R-:W-:-:S07]  /*2510*/  ULDC.64 UR4, c[0x0][0x5c0] ;  /* 0x0001700000047ab9 */ /* 0x000fce0000000a00 */
[----:B------:R-:W1:Y:S08]  /*2520*/  LDC.64 R56, c[0x0][0x5b0] ;  /* 0x00016c00ff387b82 */ /* 0x000e700000000a00 */
[----:B------:R-:W2:Y:S01]  /*2530*/  LDC.64 R58, c[0x0][0x5a8] ;  /* 0x00016a00ff3a7b82 */ /* 0x000ea20000000a00 */
[-C--:B0-----:R-:W-:Y:S02]  /*2540*/  IMAD R4, R13, R54.reuse, RZ ;  /* 0x000000360d047224 */ /* 0x081fe400078e02ff */
[----:B------:R-:W-:-:S04]  /*2550*/  IMAD.WIDE.U32 R48, R45, R54, R8 ;  /* 0x000000362d307225 */ /* 0x000fc800078e0008 */
[----:B------:R-:W-:Y:S02]  /*2560*/  IMAD R47, R45, R55, R4 ;  /* 0x000000372d2f7224 */ /* 0x000fe400078e0204 */
[-C--:B-1----:R-:W-:Y:S02]  /*2570*/  IMAD R4, R21, R56.reuse, RZ ;  /* 0x0000003815047224 */ /* 0x082fe400078e02ff */
[----:B------:R-:W-:Y:S02]  /*2580*/  IMAD.IADD R11, R49, 0x1, R47 ;  /* 0x00000001310b7824 */ /* 0x000fe400078e022f */
[----:B------:R-:W-:Y:S02]  /*2590*/  IMAD.MOV.U32 R10, RZ, RZ, R48 ;  /* 0x000000ffff0a7224 */ /* 0x000fe400078e0030 */
[C---:B------:R-:W-:Y:S02]  /*25a0*/  IMAD R51, R20.reuse, R57, R4 ;  /* 0x0000003914337224 */ /* 0x040fe400078e0204 */
[----:B------:R-:W-:-:S04]  /*25b0*/  IMAD.WIDE.U32 R4, R20, R56, R10 ;  /* 0x0000003814047225 */ /* 0x000fc800078e000a */
[----:B------:R-:W-:Y:S01]  /*25c0*/  IMAD.IADD R5, R5, 0x1, R51 ;  /* 0x0000000105057824 */ /* 0x000fe200078e0233 */
[----:B--2---:R-:W-:-:S04]  /*25d0*/  LEA R6, P0, R4, R58, 0x1 ;  /* 0x0000003a04067211 */ /* 0x004fc800078008ff */
[----:B------:R-:W-:-:S05]  /*25e0*/  LEA.HI.X R7, R4, R59, R5, 0x1, P0 ;  /* 0x0000003b04077211 */ /* 0x000fca00000f0c05 */
[----:B------:R0:W2:Y:S01]  /*25f0*/  @P3 LDG.E.LTC128B.U16 R13, desc[UR36][R6.64] ;  /* 0x00000024060d3981 */ /* 0x0000a2000c1e1520 */
[----:B------:R-:W-:Y:S01]  /*2600*/  IMAD.WIDE.U32 R14, R20, R56, R8 ;  /* 0x00000038140e7225 */ /* 0x000fe200078e0008 */
[----:B------:R-:W-:Y:S03]  /*2610*/  BSSY B1, `(.L_x_36) ;  /* 0x0000013000017945 */ /* 0x000fe60003800000 */
[----:B------:R-:W-:Y:S02]  /*2620*/  IMAD.IADD R15, R51, 0x1, R15 ;  /* 0x00000001330f7824 */ /* 0x000fe400078e020f */
[----:B------:R-:W-:-:S04]  /*2630*/  IMAD.WIDE.U32 R14, R45, R54, R14 ;  /* 0x000000362d0e7225 */ /* 0x000fc800078e000e */
[----:B0-----:R-:W-:Y:S01]  /*2640*/  IMAD.IADD R7, R47, 0x1, R15 ;  /* 0x000000012f077824 */ /* 0x001fe200078e020f */
[----:B------:R-:W-:Y:S02]  /*2650*/  LEA R6, P4, R14, R58, 0x1 ;  /* 0x0000003a0e067211 */ /* 0x000fe400078808ff */
[----:B------:R-:W-:Y:S02]  /*2660*/  SHF.L.U64.HI R15, R56, 0x3, R57 ;  /* 0x00000003380f7819 */ /* 0x000fe40000010239 */
[----:B------:R-:W-:Y:S01]  /*2670*/  LEA.HI.X R7, R14, R59, R7, 0x1, P4 ;  /* 0x0000003b0e077211 */ /* 0x000fe200020f0c07 */
[----:B------:R-:W-:Y:S02]  /*2680*/  IMAD.SHL.U32 R14, R56, 0x8, RZ ;  /* 0x00000008380e7824 */ /* 0x000fe400078e00ff */
[----:B--2---:R-:W-:-:S05]  /*2690*/  HADD2.F32 R4, -RZ, R13.H0_H0 ;  /* 0x2000000dff047230 */ /* 0x004fca0000004100 */
[----:B------:R-:W-:Y:S01]  /*26a0*/  FMUL R5, R4, R43 ;  /* 0x0000002b04057220 */ /* 0x000fe20000400000 */
[----:B------:R-:W-:-:S03]  /*26b0*/  LEA R4, P0, R46, UR4, 0x1 ;  /* 0x000000042e047c11 */ /* 0x000fc6000f8008ff */
[----:B------:R-:W-:Y:S01]  /*26c0*/  FFMA R24, R24, R42, R5 ;  /* 0x0000002a18187223 */ /* 0x000fe20000000005 */
[----:B------:R-:W-:Y:S02]  /*26d0*/  LEA.HI.X R5, R46, UR5, R61, 0x1, P0 ;  /* 0x000000052e057c11 */ /* 0x000fe400080f0c3d */
[----:B------:R-:W-:Y:S02]  /*26e0*/  ISETP.GT.AND P0, PT, R12, 0x1, PT ;  /* 0x000000010c00780c */ /* 0x000fe40003f04270 */
[----:B------:R-:W-:Y:S02]  /*26f0*/  F2FP.F16.F32.PACK_AB R24, RZ, R24 ;  /* 0x00000018ff18723e */ /* 0x000fe400000000ff */
[----:B------:R-:W-:-:S03]  /*2700*/  ISETP.GT.AND P2, PT, R3, RZ, P0 ;  /* 0x000000ff0300720c */ /* 0x000fc60000744270 */
[----:B------:R0:W-:Y:S10]  /*2710*/  @P3 STG.E.U16 desc[UR36][R4.64], R24 ;  /* 0x0000001804003986 */ /* 0x0001f4000c101524 */
[----:B------:R-:W-:Y:S05]  /*2720*/  @!P2 BRA `(.L_x_37) ;  /* 0x000000000004a947 */ /* 0x000fea0003800000 */
[----:B------:R1:W5:Y:S02]  /*2730*/  LDG.E.LTC128B.U16 R13, desc[UR36][R6.64+0x2] ;  /* 0x00000224060d7981 */ /* 0x000364000c1e1520 */
.L_x_37:
[----:B------:R-:W-:Y:S05]  /*2740*/  BSYNC B1 ;  /* 0x0000000000017941 */ /* 0x000fea0003800000 */
.L_x_36:
[----:B-----5:R-:W-:Y:S01]  /*2750*/  HADD2.F32 R10, -RZ, R13.H0_H0 ;  /* 0x2000000dff0a7230 */ /* 0x020fe20000004100 */
[----:B------:R-:W-:Y:S01]  /*2760*/  ISETP.GT.AND P1, PT, R3, 0x8, P1 ;  /* 0x000000080300780c */ /* 0x000fe20000f24270 */
[----:B------:R-:W-:-:S04]  /*2770*/  IMAD.WIDE.U32 R20, R20, R56, R14 ;  /* 0x0000003814147225 */ /* 0x000fc800078e000e */
[----:B------:R-:W-:Y:S01]  /*2780*/  FMUL R10, R10, R43 ;  /* 0x0000002b0a0a7220 */ /* 0x000fe20000400000 */
[----:B------:R-:W-:Y:S01]  /*2790*/  IMAD.IADD R51, R51, 0x1, R21 ;  /* 0x0000000133337824 */ /* 0x000fe200078e0215 */
[----:B------:R-:W-:Y:S02]  /*27a0*/  IADD3 R48, P3, R48, R20, RZ ;  /* 0x0000001430307210 */ /* 0x000fe40007f7e0ff */
[----:B------:R-:W-:-:S03]  /*27b0*/  FFMA R10, R25, R42, R10 ;  /* 0x0000002a190a7223 */ /* 0x000fc6000000000a */
[----:B------:R-:W-:Y:S01]  /*27c0*/  IMAD.X R11, R51, 0x1, R11, P3 ;  /* 0x00000001330b7824 */ /* 0x000fe200018e060b */
[C---:B------:R-:W-:Y:S02]  /*27d0*/  LEA R14, P3, R48.reuse, R58, 0x1 ;  /* 0x0000003a300e7211 */ /* 0x040fe400078608ff */
[----:B------:R-:W-:Y:S02]  /*27e0*/  F2FP.F16.F32.PACK_AB R10, RZ, R10 ;  /* 0x0000000aff0a723e */ /* 0x000fe400000000ff */
[----:B------:R-:W-:Y:S02]  /*27f0*/  LEA.HI.X R15, R48, R59, R11, 0x1, P3 ;  /* 0x0000003b300f7211 */ /* 0x000fe400018f0c0b */
[----:B0-----:R-:W-:-:S05]  /*2800*/  PRMT R24, R10, 0x7610, R24 ;  /* 0x000076100a187816 */ /* 0x001fca0000000018 */
[----:B------:R0:W-:Y:S04]  /*2810*/  @P2 STG.E.U16 desc[UR36][R4.64+0x2], R24 ;  /* 0x0000021804002986 */ /* 0x0001e8000c101524 */
[----:B------:R-:W2:Y:S01]  /*2820*/  @P1 LDG.E.LTC128B.U16 R13, desc[UR36][R14.64] ;  /* 0x000000240e0d1981 */ /* 0x000ea2000c1e1520 */
[----:B------:R-:W-:Y:S01]  /*2830*/  IADD3 R20, P2, R8, R20, RZ ;  /* 0x0000001408147210 */ /* 0x000fe20007f5e0ff */
[----:B------:R-:W-:Y:S01]  /*2840*/  BSSY B1, `(.L_x_38) ;  /* 0x0000011000017945 */ /* 0x000fe20003800000 */
[C---:B------:R-:W-:Y:S02]  /*2850*/  SHF.L.U64.HI R11, R52.reuse, 0x4, R53 ;  /* 0x00000004340b7819 */ /* 0x040fe40000010235 */
[----:B------:R-:W-:Y:S01]  /*2860*/  ISETP.GT.AND P0, PT, R3, 0x8, P0 ;  /* 0x000000080300780c */ /* 0x000fe20000704270 */
[----:B------:R-:W-:Y:S01]  /*2870*/  IMAD.X R21, R9, 0x1, R51, P2 ;  /* 0x0000000109157824 */ /* 0x000fe200010e0633 */
[----:B------:R-:W-:Y:S01]  /*2880*/  LEA R10, P2, R52, R4, 0x4 ;  /* 0x00000004340a7211 */ /* 0x000fe200078420ff */
[----:B------:R-:W-:-:S04]  /*2890*/  IMAD.WIDE.U32 R20, R45, R54, R20 ;  /* 0x000000362d147225 */ /* 0x000fc800078e0014 */
[----:B------:R-:W-:Y:S02]  /*28a0*/  IMAD.X R11, R11, 0x1, R5, P2 ;  /* 0x000000010b0b7824 */ /* 0x000fe400010e0605 */
[----:B------:R-:W-:Y:S02]  /*28b0*/  IMAD.IADD R21, R47, 0x1, R21 ;  /* 0x000000012f157824 */ /* 0x000fe400078e0215 */
[----:B--2---:R-:W-:-:S05]  /*28c0*/  HADD2.F32 R8, -RZ, R13.H0_H0 ;  /* 0x2000000dff087230 */ /* 0x004fca0000004100 */
[----:B------:R-:W-:Y:S01]  /*28d0*/  FMUL R9, R8, R43 ;  /* 0x0000002b08097220 */ /* 0x000fe20000400000 */
[----:B------:R-:W-:-:S03]  /*28e0*/  LEA R8, P3, R20, R58, 0x1 ;  /* 0x0000003a14087211 */ /* 0x000fc600078608ff */
[----:B------:R-:W-:-:S05]  /*28f0*/  FFMA R9, R26, R42, R9 ;  /* 0x0000002a1a097223 */ /* 0x000fca0000000009 */
[----:B------:R-:W-:Y:S02]  /*2900*/  F2FP.F16.F32.PACK_AB R14, RZ, R9 ;  /* 0x00000009ff0e723e */ /* 0x000fe400000000ff */
[----:B------:R-:W-:-:S03]  /*2910*/  LEA.HI.X R9, R20, R59, R21, 0x1, P3 ;  /* 0x0000003b14097211 */ /* 0x000fc600018f0c15 */
[----:B------:R0:W-:Y:S01]  /*2920*/  @P1 STG.E.U16 desc[UR36][R10.64], R14 ;  /* 0x0000000e0a001986 */ /* 0x0001e2000c101524 */
[----:B------:R-:W-:Y:S05]  /*2930*/  @!P0 BRA `(.L_x_39) ;  /* 0x0000000000048947 */ /* 0x000fea0003800000 */
[----:B------:R2:W5:Y:S02]  /*2940*/  LDG.E.LTC128B.U16 R13, desc[UR36][R8.64+0x2] ;  /* 0x00000224080d7981 */ /* 0x000564000c1e1520 */
.L_x_39:
[----:B------:R-:W-:Y:S05]  /*2950*/  BSYNC B1 ;  /* 0x0000000000017941 */ /* 0x000fea0003800000 */
.L_x_38:
[----:B0----5:R-:W-:Y:S01]  /*2960*/  HADD2.F32 R14, -RZ, R13.H0_H0 ;  /* 0x2000000dff0e7230 */ /* 0x021fe20000004100 */
[----:B------:R-:W-:Y:S01]  /*2970*/  ISETP.GT.AND P1, PT, R12, 0x8, PT ;  /* 0x000000080c00780c */ /* 0x000fe20003f24270 */
[----:B------:R-:W-:Y:S03]  /*2980*/  BSSY B1, `(.L_x_40) ;  /* 0x0000008000017945 */ /* 0x000fe60003800000 */
[----:B------:R-:W-:Y:S01]  /*2990*/  FMUL R14, R14, R43 ;  /* 0x0000002b0e0e7220 */ /* 0x000fe20000400000 */
[----:B------:R-:W-:-:S03]  /*29a0*/  ISETP.GT.AND P2, PT, R3, RZ, P1 ;  /* 0x000000ff0300720c */ /* 0x000fc60000f44270 */
[----:B------:R-:W-:-:S05]  /*29b0*/  FFMA R14, R27, R42, R14 ;  /* 0x0000002a1b0e7223 */ /* 0x000fca000000000e */
[----:B------:R-:W-:-:S05]  /*29c0*/  F2FP.F16.F32.PACK_AB R14, RZ, R14 ;  /* 0x0000000eff0e723e */ /* 0x000fca00000000ff */
[----:B------:R0:W-:Y:S01]  /*29d0*/  @P0 STG.E.U16 desc[UR36][R10.64+0x2], R14 ;  /* 0x0000020e0a000986 */ /* 0x0001e2000c101524 */
[----:B------:R-:W-:Y:S05]  /*29e0*/  @!P2 BRA `(.L_x_41) ;  /* 0x000000000004a947 */ /* 0x000fea0003800000 */
[----:B------:R3:W5:Y:S02]  /*29f0*/  LDG.E.LTC128B.U16 R13, desc[UR36][R6.64+0x10] ;  /* 0x00001024060d7981 */ /* 0x000764000c1e1520 */
.L_x_41:
[----:B------:R-:W-:Y:S05]  /*2a00*/  BSYNC B1 ;  /* 0x0000000000017941 */ /* 0x000fea0003800000 */
.L_x_40:
        /* <DEDUP_REMOVED lines=10> */
.L_x_43:
[----:B------:R-:W-:Y:S05]  /*2ab0*/  BSYNC B1 ;  /* 0x0000000000017941 */ /* 0x000fea0003800000 */
.L_x_42:
[----:B-----5:R-:W-:Y:S01]  /*2ac0*/  HADD2.F32 R14, -RZ, R13.H0_H0 ;  /* 0x2000000dff0e7230 */ /* 0x020fe20000004100 */
[----:B------:R-:W-:Y:S01]  /*2ad0*/  ISETP.GT.AND P1, PT, R3, 0x8, P1 ;  /* 0x000000080300780c */ /* 0x000fe20000f24270 */
[----:B------:R-:W-:Y:S03]  /*2ae0*/  BSSY B1, `(.L_x_44) ;  /* 0x0000007000017945 */ /* 0x000fe60003800000 */
[----:B------:R-:W-:-:S04]  /*2af0*/  FMUL R14, R14, R43 ;  /* 0x0000002b0e0e7220 */ /* 0x000fc80000400000 */
[----:B------:R-:W-:-:S05]  /*2b00*/  FFMA R14, R29, R42, R14 ;  /* 0x0000002a1d0e7223 */ /* 0x000fca000000000e */
[----:B------:R-:W-:-:S05]  /*2b10*/  F2FP.F16.F32.PACK_AB R14, RZ, R14 ;  /* 0x0000000eff0e723e */ /* 0x000fca00000000ff */
[----:B------:R0:W-:Y:S01]  /*2b20*/  @P3 STG.E.U16 desc[UR36][R4.64+0x12], R14 ;  /* 0x0000120e04003986 */ /* 0x0001e2000c101524 */
[----:B------:R-:W-:Y:S05]  /*2b30*/  @!P1 BRA `(.L_x_45) ;  /* 0x0000000000049947 */ /* 0x000fea0003800000 */
[----:B------:R0:W5:Y:S02]  /*2b40*/  LDG.E.LTC128B.U16 R13, desc[UR36][R8.64+0x10] ;  /* 0x00001024080d7981 */ /* 0x000164000c1e1520 */
.L_x_45:
[----:B------:R-:W-:Y:S05]  /*2b50*/  BSYNC B1 ;  /* 0x0000000000017941 */ /* 0x000fea0003800000 */
.L_x_44:
[----:B0----5:R-:W-:Y:S01]  /*2b60*/  HADD2.F32 R14, -RZ, R13.H0_H0 ;  /* 0x2000000dff0e7230 */ /* 0x021fe20000004100 */
        /* <DEDUP_REMOVED lines=8> */
.L_x_47:
[----:B------:R-:W-:Y:S05]  /*2bf0*/  BSYNC B1 ;  /* 0x0000000000017941 */ /* 0x000fea0003800000 */
.L_x_46:
[----:B-----5:R-:W-:Y:S01]  /*2c00*/  HADD2.F32 R14, -RZ, R13.H0_H0 ;  /* 0x2000000dff0e7230 */ /* 0x020fe20000004100 */
        /* <DEDUP_REMOVED lines=9> */
.L_x_49:
[----:B------:R-:W-:Y:S05]  /*2ca0*/  BSYNC B1 ;  /* 0x0000000000017941 */ /* 0x000fea0003800000 */
.L_x_48:
        /* <DEDUP_REMOVED lines=10> */
.L_x_51:
[----:B------:R-:W-:Y:S05]  /*2d50*/  BSYNC B1 ;  /* 0x0000000000017941 */ /* 0x000fea0003800000 */
.L_x_50:
        /* <DEDUP_REMOVED lines=9> */
.L_x_53:
[----:B------:R-:W-:Y:S05]  /*2df0*/  BSYNC B1 ;  /* 0x0000000000017941 */ /* 0x000fea0003800000 */
.L_x_52:
        /* <DEDUP_REMOVED lines=9> */
.L_x_55:
[----:B------:R-:W-:Y:S05]  /*2e90*/  BSYNC B1 ;  /* 0x0000000000017941 */ /* 0x000fea0003800000 */
.L_x_54:
        /* <DEDUP_REMOVED lines=10> */
.L_x_57:
[----:B------:R-:W-:Y:S05]  /*2f40*/  BSYNC B1 ;  /* 0x0000000000017941 */ /* 0x000fea0003800000 */
.L_x_56:
        /* <DEDUP_REMOVED lines=10> */
.L_x_59:
[----:B------:R-:W-:Y:S05]  /*2ff0*/  BSYNC B1 ;  /* 0x0000000000017941 */ /* 0x000fea0003800000 */
.L_x_58:
[----:B01-345:R-:W-:Y:S01]  /*3000*/  HADD2.F32 R6, -RZ, R13.H0_H0 ;  /* 0x2000000dff067230 */ /* 0x03bfe20000004100 */
        /* <DEDUP_REMOVED lines=8> */
.L_x_61:
[----:B------:R-:W-:Y:S05]  /*3090*/  BSYNC B1 ;  /* 0x0000000000017941 */ /* 0x000fea0003800000 */
.L_x_60:
[----:B0----5:R-:W-:Y:S01]  /*30a0*/  HADD2.F32 R4, -RZ, R13.H0_H0 ;  /* 0x2000000dff047230 */ /* 0x021fe20000004100 */
[----:B------:R-:W-:Y:S01]  /*30b0*/  ISETP.GT.AND P0, PT, R3, 0x8, P0 ;  /* 0x000000080300780c */ /* 0x000fe20000704270 */
[----:B------:R-:W-:Y:S03]  /*30c0*/  BSSY B1, `(.L_x_62) ;  /* 0x000000a000017945 */ /* 0x000fe60003800000 */
[----:B------:R-:W-:Y:S01]  /*30d0*/  FMUL R5, R4, R43 ;  /* 0x0000002b04057220 */ /* 0x000fe20000400000 */
[----:B------:R-:W-:-:S03]  /*30e0*/  @P1 IMAD.MOV.U32 R4, RZ, RZ, R10 ;  /* 0x000000ffff041224 */ /* 0x000fc600078e000a */
[----:B------:R-:W-:-:S05]  /*30f0*/  FFMA R5, R38, R42, R5 ;  /* 0x0000002a26057223 */ /* 0x000fca0000000005 */
[----:B------:R-:W-:-:S04]  /*3100*/  F2FP.F16.F32.PACK_AB R5, RZ, R5 ;  /* 0x00000005ff05723e */ /* 0x000fc800000000ff */
[----:B------:R-:W-:Y:S01]  /*3110*/  PRMT R6, R5, 0x7610, R6 ;  /* 0x0000761005067816 */ /* 0x000fe20000000006 */
[----:B------:R-:W-:-:S05]  /*3120*/  @P1 IMAD.MOV.U32 R5, RZ, RZ, R11 ;  /* 0x000000ffff051224 */ /* 0x000fca00078e000b */
[----:B------:R0:W-:Y:S01]  /*3130*/  @P1 STG.E.U16 desc[UR36][R4.64+0x30], R6 ;  /* 0x0000300604001986 */ /* 0x0001e2000c101524 */
[----:B------:R-:W-:Y:S05]  /*3140*/  @!P0 BRA `(.L_x_63) ;  /* 0x0000000000048947 */ /* 0x000fea0003800000 */
[----:B------:R3:W5:Y:S02]  /*3150*/  LDG.E.LTC128B.U16 R13, desc[UR36][R8.64+0x32] ;  /* 0x00003224080d7981 */ /* 0x000764000c1e1520 */
.L_x_63:
[----:B------:R-:W-:Y:S05]  /*3160*/  BSYNC B1 ;  /* 0x0000000000017941 */ /* 0x000fea0003800000 */
.L_x_62:
[----:B------:R-:W-:Y:S05]  /*3170*/  @!P0 BRA `(.L_x_64) ;  /* 0x0000000400508947 */ /* 0x000fea0003800000 */
[----:B0----5:R-:W-:-:S05]  /*3180*/  HADD2.F32 R4, -RZ, R13.H0_H0 ;  /* 0x2000000dff047230 */ /* 0x021fca0000004100 */
[----:B------:R-:W-:-:S04]  /*3190*/  FMUL R4, R4, R43 ;  /* 0x0000002b04047220 */ /* 0x000fc80000400000 */
[----:B------:R-:W-:-:S05]  /*31a0*/  FFMA R4, R39, R42, R4 ;  /* 0x0000002a27047223 */ /* 0x000fca0000000004 */
[----:B------:R-:W-:-:S05]  /*31b0*/  F2FP.F16.F32.PACK_AB R4, RZ, R4 ;  /* 0x00000004ff04723e */ /* 0x000fca00000000ff */
[----:B------:R4:W-:Y:S01]  /*31c0*/  STG.E.U16 desc[UR36][R10.64+0x32], R4 ;  /* 0x000032040a007986 */ /* 0x0009e2000c101524 */
[----:B------:R-:W-:Y:S05]  /*31d0*/  BRA `(.L_x_64) ;  /* 0x0000000400387947 */ /* 0x000fea0003800000 */
.L_x_35:
[----:B------:R-:W-:Y:S01]  /*31e0*/  ISETP.GT.AND P2, PT, R12, 0x1, PT ;  /* 0x000000010c00780c */ /* 0x000fe20003f44270 */
[----:B------:R-:W-:Y:S01]  /*31f0*/  ULDC.64 UR4, c[0x0][0x5c0] ;  /* 0x0001700000047ab9 */ /* 0x000fe20000000a00 */
[-C--:B------:R-:W-:Y:S01]  /*3200*/  FMUL R24, R24, R42.reuse ;  /* 0x0000002a18187220 */ /* 0x080fe20000400000 */
[----:B------:R-:W-:Y:S01]  /*3210*/  LEA R4, P4, R46, UR4, 0x1 ;  /* 0x000000042e047c11 */ /* 0x000fe2000f8808ff */
[-C--:B------:R-:W-:Y:S01]  /*3220*/  FMUL R25, R25, R42.reuse ;  /* 0x0000002a19197220 */ /* 0x080fe20000400000 */
[----:B------:R-:W-:Y:S01]  /*3230*/  ISETP.GT.AND P0, PT, R3, RZ, P2 ;  /* 0x000000ff0300720c */ /* 0x000fe20001704270 */
[----:B------:R-:W-:Y:S01]  /*3240*/  FMUL R26, R26, R42 ;  /* 0x0000002a1a1a7220 */ /* 0x000fe20000400000 */
[----:B------:R-:W-:Y:S01]  /*3250*/  F2FP.F16.F32.PACK_AB R24, RZ, R24 ;  /* 0x00000018ff18723e */ /* 0x000fe200000000ff */
[-C--:B------:R-:W-:Y:S01]  /*3260*/  FMUL R27, R27, R42.reuse ;  /* 0x0000002a1b1b7220 */ /* 0x080fe20000400000 */
[----:B------:R-:W-:Y:S01]  /*3270*/  LEA.HI.X R5, R46, UR5, R61, 0x1, P4 ;  /* 0x000000052e057c11 */ /* 0x000fe2000a0f0c3d */
[-C--:B------:R-:W-:Y:S01]  /*3280*/  FMUL R28, R28, R42.reuse ;  /* 0x0000002a1c1c7220 */ /* 0x080fe20000400000 */
[----:B------:R-:W-:Y:S01]  /*3290*/  ISETP.GT.AND P4, PT, R12, 0x8, PT ;  /* 0x000000080c00780c */ /* 0x000fe20003f84270 */
[-C--:B------:R-:W-:Y:S01]  /*32a0*/  FMUL R29, R29, R42.reuse ;  /* 0x0000002a1d1d7220 */ /* 0x080fe20000400000 */
[C---:B------:R-:W-:Y:S01]  /*32b0*/  ISETP.GT.AND P1, PT, R3.reuse, 0x8, P1 ;  /* 0x000000080300780c */ /* 0x040fe20000f24270 */
[----:B------:R-:W-:Y:S01]  /*32c0*/  @P3 STG.E.U16 desc[UR36][R4.64], R24 ;  /* 0x0000001804003986 */ /* 0x000fe2000c101524 */
[----:B------:R-:W-:Y:S01]  /*32d0*/  ISETP.GT.AND P2, PT, R3, 0x8, P2 ;  /* 0x000000080300780c */ /* 0x000fe20001744270 */
[-C--:B------:R-:W-:Y:S01]  /*32e0*/  FMUL R30, R30, R42.reuse ;  /* 0x0000002a1e1e7220 */ /* 0x080fe20000400000 */
[----:B------:R-:W-:Y:S01]  /*32f0*/  F2FP.F16.F32.PACK_AB R25, RZ, R25 ;  /* 0x00000019ff19723e */ /* 0x000fe200000000ff */
[-C--:B------:R-:W-:Y:S01]  /*3300*/  FMUL R31, R31, R42.reuse ;  /* 0x0000002a1f1f7220 */ /* 0x080fe20000400000 */
[----:B------:R-:W-:Y:S01]  /*3310*/  ISETP.GT.AND P5, PT, R3, RZ, P4 ;  /* 0x000000ff0300720c */ /* 0x000fe200027a4270 */
[----:B------:R-:W-:Y:S01]  /*3320*/  FMUL R32, R32, R42 ;  /* 0x0000002a20207220 */ /* 0x000fe20000400000 */
[C---:B------:R-:W-:Y:S01]  /*3330*/  SHF.L.U64.HI R53, R52.reuse, 0x4, R53 ;  /* 0x0000000434357819 */ /* 0x040fe20000010235 */
[----:B------:R-:W-:Y:S01]  /*3340*/  @P0 STG.E.U16 desc[UR36][R4.64+0x2], R25 ;  /* 0x0000021904000986 */ /* 0x000fe2000c101524 */
[----:B------:R-:W-:Y:S01]  /*3350*/  LEA R6, P3, R52, R4, 0x4 ;  /* 0x0000000434067211 */ /* 0x000fe200078620ff */
[----:B------:R-:W-:Y:S01]  /*3360*/  FMUL R33, R33, R42 ;  /* 0x0000002a21217220 */ /* 0x000fe20000400000 */
[----:B------:R-:W-:Y:S01]  /*3370*/  F2FP.F16.F32.PACK_AB R26, RZ, R26 ;  /* 0x0000001aff1a723e */ /* 0x000fe200000000ff */
[-C--:B------:R-:W-:Y:S01]  /*3380*/  FMUL R34, R34, R42.reuse ;  /* 0x0000002a22227220 */ /* 0x080fe20000400000 */
[----:B------:R-:W-:Y:S01]  /*3390*/  ISETP.GT.AND P0, PT, R12, 0x9, PT ;  /* 0x000000090c00780c */ /* 0x000fe20003f04270 */
[----:B------:R-:W-:Y:S01]  /*33a0*/  IMAD.X R7, R53, 0x1, R5, P3 ;  /* 0x0000000135077824 */ /* 0x000fe200018e0605 */
[----:B------:R-:W-:Y:S01]  /*33b0*/  F2FP.F16.F32.PACK_AB R27, RZ, R27 ;  /* 0x0000001bff1b723e */ /* 0x000fe200000000ff */
[----:B------:R-:W-:Y:S01]  /*33c0*/  FMUL R35, R35, R42 ;  /* 0x0000002a23237220 */ /* 0x000fe20000400000 */
[----:B------:R-:W-:Y:S01]  /*33d0*/  F2FP.F16.F32.PACK_AB R28, RZ, R28 ;  /* 0x0000001cff1c723e */ /* 0x000fe200000000ff */
[-C--:B------:R-:W-:Y:S01]  /*33e0*/  FMUL R36, R36, R42.reuse ;  /* 0x0000002a24247220 */ /* 0x080fe20000400000 */
[C---:B------:R-:W-:Y:S01]  /*33f0*/  ISETP.GT.AND P3, PT, R3.reuse, RZ, P0 ;  /* 0x000000ff0300720c */ /* 0x040fe20000764270 */
[----:B------:R-:W-:Y:S01]  /*3400*/  @P1 STG.E.U16 desc[UR36][R6.64], R26 ;  /* 0x0000001a06001986 */ /* 0x000fe2000c101524 */
[----:B------:R-:W-:Y:S01]  /*3410*/  ISETP.GT.AND P4, PT, R3, 0x8, P4 ;  /* 0x000000080300780c */ /* 0x000fe20002784270 */
[----:B------:R-:W-:Y:S01]  /*3420*/  FMUL R37, R37, R42 ;  /* 0x0000002a25257220 */ /* 0x000fe20000400000 */
[----:B------:R-:W-:Y:S01]  /*3430*/  F2FP.F16.F32.PACK_AB R29, RZ, R29 ;  /* 0x0000001dff1d723e */ /* 0x000fe200000000ff */
[----:B------:R-:W-:Y:S01]  /*3440*/  @P2 STG.E.U16 desc[UR36][R6.64+0x2], R27 ;  /* 0x0000021b06002986 */ /* 0x000fe2000c101524 */
[----:B------:R-:W-:Y:S01]  /*3450*/  F2FP.F16.F32.PACK_AB R30, RZ, R30 ;  /* 0x0000001eff1e723e */ /* 0x000fe200000000ff */
[-C--:B------:R-:W-:Y:S01]  /*3460*/  FMUL R38, R38, R42.reuse ;  /* 0x0000002a26267220 */ /* 0x080fe20000400000 */
[----:B------:R-:W-:Y:S01]  /*3470*/  F2FP.F16.F32.PACK_AB R31, RZ, R31 ;  /* 0x0000001fff1f723e */ /* 0x000fe200000000ff */
[----:B------:R-:W-:Y:S01]  /*3480*/  @P5 STG.E.U16 desc[UR36][R4.64+0x10], R28 ;  /* 0x0000101c04005986 */ /* 0x000fe2000c101524 */
[----:B------:R-:W-:Y:S01]  /*3490*/  ISETP.GT.AND P5, PT, R3, 0x8, P0 ;  /* 0x000000080300780c */ /* 0x000fe200007a4270 */
[----:B------:R-:W-:Y:S01]  /*34a0*/  FMUL R39, R39, R42 ;  /* 0x0000002a27277220 */ /* 0x000fe20000400000 */
[C---:B------:R-:W-:Y:S01]  /*34b0*/  ISETP.GT.AND P2, PT, R12.reuse, 0x11, PT ;  /* 0x000000110c00780c */ /* 0x040fe20003f44270 */
[----:B------:R-:W-:Y:S01]  /*34c0*/  @P3 STG.E.U16 desc[UR36][R4.64+0x12], R29 ;  /* 0x0000121d04003986 */ /* 0x000fe2000c101524 */
[----:B------:R-:W-:-:S02]  /*34d0*/  ISETP.GT.AND P3, PT, R12, 0x10, PT ;  /* 0x000000100c00780c */ /* 0x000fc40003f64270 */
[----:B------:R-:W-:Y:S01]  /*34e0*/  F2FP.F16.F32.PACK_AB R32, RZ, R32 ;  /* 0x00000020ff20723e */ /* 0x000fe200000000ff */
[----:B------:R-:W-:Y:S01]  /*34f0*/  @P4 STG.E.U16 desc[UR36][R6.64+0x10], R30 ;  /* 0x0000101e06004986 */ /* 0x000fe2000c101524 */
[C---:B------:R-:W-:Y:S02]  /*3500*/  ISETP.GT.AND P4, PT, R3.reuse, RZ, P2 ;  /* 0x000000ff0300720c */ /* 0x040fe40001784270 */
[----:B------:R-:W-:Y:S02]  /*3510*/  F2FP.F16.F32.PACK_AB R33, RZ, R33 ;  /* 0x00000021ff21723e */ /* 0x000fe400000000ff */
[C---:B------:R-:W-:Y:S01]  /*3520*/  ISETP.GT.AND P1, PT, R12.reuse, 0x18, PT ;  /* 0x000000180c00780c */ /* 0x040fe20003f24270 */
[----:B------:R-:W-:Y:S01]  /*3530*/  @P5 STG.E.U16 desc[UR36][R6.64+0x12], R31 ;  /* 0x0000121f06005986 */ /* 0x000fe2000c101524 */
[----:B------:R-:W-:Y:S02]  /*3540*/  ISETP.GT.AND P5, PT, R3, RZ, P3 ;  /* 0x000000ff0300720c */ /* 0x000fe40001fa4270 */
[----:B------:R-:W-:-:S02]  /*3550*/  ISETP.GT.AND P0, PT, R12, 0x19, PT ;  /* 0x000000190c00780c */ /* 0x000fc40003f04270 */
[C---:B------:R-:W-:Y:S02]  /*3560*/  ISETP.GT.AND P3, PT, R3.reuse, 0x8, P3 ;  /* 0x000000080300780c */ /* 0x040fe40001f64270 */
[C---:B------:R-:W-:Y:S02]  /*3570*/  ISETP.GT.AND P2, PT, R3.reuse, 0x8, P2 ;  /* 0x000000080300780c */ /* 0x040fe40001744270 */
[----:B------:R-:W-:Y:S02]  /*3580*/  F2FP.F16.F32.PACK_AB R34, RZ, R34 ;  /* 0x00000022ff22723e */ /* 0x000fe400000000ff */
[----:B------:R-:W-:Y:S02]  /*3590*/  F2FP.F16.F32.PACK_AB R35, RZ, R35 ;  /* 0x00000023ff23723e */ /* 0x000fe400000000ff */
[----:B------:R-:W-:Y:S01]  /*35a0*/  F2FP.F16.F32.PACK_AB R36, RZ, R36 ;  /* 0x00000024ff24723e */ /* 0x000fe200000000ff */
[----:B------:R-:W-:Y:S01]  /*35b0*/  @P5 STG.E.U16 desc[UR36][R4.64+0x20], R32 ;  /* 0x0000202004005986 */ /* 0x000fe2000c101524 */
[----:B------:R-:W-:-:S02]  /*35c0*/  ISETP.GT.AND P5, PT, R3, RZ, P0 ;  /* 0x000000ff0300720c */ /* 0x000fc400007a4270 */
[C---:B------:R-:W-:Y:S01]  /*35d0*/  ISETP.GT.AND P0, PT, R3.reuse, 0x8, P0 ;  /* 0x000000080300780c */ /* 0x040fe20000704270 */
[----:B------:R-:W-:Y:S01]  /*35e0*/  @P4 STG.E.U16 desc[UR36][R4.64+0x22], R33 ;  /* 0x0000222104004986 */ /* 0x000fe2000c101524 */
[C---:B------:R-:W-:Y:S02]  /*35f0*/  ISETP.GT.AND P4, PT, R3.reuse, RZ, P1 ;  /* 0x000000ff0300720c */ /* 0x040fe40000f84270 */
[----:B------:R-:W-:Y:S01]  /*3600*/  ISETP.GT.AND P1, PT, R3, 0x8, P1 ;  /* 0x000000080300780c */ /* 0x000fe20000f24270 */
[----:B------:R-:W-:Y:S01]  /*3610*/  @P3 STG.E.U16 desc[UR36][R6.64+0x20], R34 ;  /* 0x0000202206003986 */ /* 0x000fe2000c101524 */
[----:B------:R-:W-:Y:S02]  /*3620*/  F2FP.F16.F32.PACK_AB R37, RZ, R37 ;  /* 0x00000025ff25723e */ /* 0x000fe400000000ff */
[----:B------:R-:W-:Y:S01]  /*3630*/  F2FP.F16.F32.PACK_AB R38, RZ, R38 ;  /* 0x00000026ff26723e */ /* 0x000fe200000000ff */
[----:B------:R-:W-:Y:S01]  /*3640*/  @P2 STG.E.U16 desc[UR36][R6.64+0x22], R35 ;  /* 0x0000222306002986 */ /* 0x000fe2000c101524 */
[----:B------:R-:W-:-:S05]  /*3650*/  F2FP.F16.F32.PACK_AB R39, RZ, R39 ;  /* 0x00000027ff27723e */ /* 0x000fca00000000ff */
[----:B------:R-:W-:Y:S04]  /*3660*/  @P4 STG.E.U16 desc[UR36][R4.64+0x30], R36 ;  /* 0x0000302404004986 */ /* 0x000fe8000c101524 */
[----:B------:R0:W-:Y:S02]  /*3670*/  @P5 STG.E.U16 desc[UR36][R4.64+0x32], R37 ;  /* 0x0000322504005986 */ /* 0x0001e4000c101524 */
[----:B0-----:R-:W-:Y:S02]  /*3680*/  @P1 IMAD.MOV.U32 R4, RZ, RZ, R6 ;  /* 0x000000ffff041224 */ /* 0x001fe400078e0006 */
[----:B------:R-:W-:-:S05]  /*3690*/  @P1 IMAD.MOV.U32 R5, RZ, RZ, R7 ;  /* 0x000000ffff051224 */ /* 0x000fca00078e0007 */
[----:B------:R0:W-:Y:S04]  /*36a0*/  @P1 STG.E.U16 desc[UR36][R4.64+0x30], R38 ;  /* 0x0000302604001986 */ /* 0x0001e8000c101524 */
[----:B------:R0:W-:Y:S02]  /*36b0*/  @P0 STG.E.U16 desc[UR36][R6.64+0x32], R39 ;  /* 0x0000322706000986 */ /* 0x0001e4000c101524 */
.L_x_64:
[----:B------:R-:W-:Y:S05]  /*36c0*/  BSYNC B0 ;  /* 0x0000000000007941 */ /* 0x000fea0003800000 */
.L_x_34:
[----:B------:R-:W-:Y:S01]  /*36d0*/  ULDC UR4, c[0x0][0xc] ;  /* 0x0000030000047ab9 */ /* 0x000fe20000000800 */
[----:B------:R-:W-:Y:S01]  /*36e0*/  ULDC UR5, c[0x0][0x10] ;  /* 0x0000040000057ab9 */ /* 0x000fe20000000800 */
[----:B0-----:R-:W0:Y:S01]  /*36f0*/  LDC R5, c[0x0][0x14] ;  /* 0x00000500ff057b82 */ /* 0x001e220000000800 */
[----:B------:R-:W-:Y:S01]  /*3700*/  UIMAD.WIDE.U32 UR4, UR4, UR5, URZ ;  /* 0x00000005040472a5 */ /* 0x000fe2000f8e003f */
[----:B------:R-:W-:Y:S02]  /*3710*/  IMAD.MOV.U32 R3, RZ, RZ, R17 ;  /* 0x000000ffff037224 */ /* 0x000fe400078e0011 */
[----:B------:R-:W-:Y:S02]  /*3720*/  IMAD.MOV.U32 R46, RZ, RZ, -0x1 ;  /* 0xffffffffff2e7424 */ /* 0x000fe400078e00ff */
[----:B------:R-:W-:Y:S02]  /*3730*/  IMAD.MOV.U32 R45, RZ, RZ, -0x1 ;  /* 0xffffffffff2d7424 */ /* 0x000fe400078e00ff */
[----:B0-----:R-:W-:-:S04]  /*3740*/  IMAD.WIDE.U32 R2, R5, UR4, R2 ;  /* 0x0000000405027c25 */ /* 0x001fc8000f8e0002 */
[----:B------:R-:W-:Y:S01]  /*3750*/  IMAD R5, R5, UR5, RZ ;  /* 0x0000000505057c24 */ /* 0x000fe2000f8e02ff */
[----:B------:R-:W-:Y:S02]  /*3760*/  ULDC.64 UR4, c[0x0][0x650] ;  /* 0x0001940000047ab9 */ /* 0x000fe40000000a00 */
[----:B------:R-:W-:Y:S01]  /*3770*/  ISETP.GE.U32.AND P0, PT, R2, UR4, PT ;  /* 0x0000000402007c0c */ /* 0x000fe2000bf06070 */
[----:B------:R-:W-:Y:S01]  /*3780*/  IMAD.IADD R17, R3, 0x1, R5 ;  /* 0x0000000103117824 */ /* 0x000fe200078e0205 */
[----:B------:R-:W-:-:S04]  /*3790*/  PRMT R3, RZ, 0x7610, R3 ;  /* 0x00007610ff037816 */ /* 0x000fc80000000003 */
[----:B------:R-:W-:-:S13]  /*37a0*/  ISETP.GE.U32.AND.EX P0, PT, R17, UR5, PT, P0 ;  /* 0x0000000511007c0c */ /* 0x000fda000bf06100 */
[----:B------:R-:W-:Y:S05]  /*37b0*/  @P0 BRA `(.L_x_65) ;  /* 0x0000000400680947 */ /* 0x000fea0003800000 */
[----:B------:R-:W0:Y:S01]  /*37c0*/  S2R R12, SR_CTAID.X ;  /* 0x00000000000c7919 */ /* 0x000e220000002500 */
[----:B----4-:R-:W4:Y:S01]  /*37d0*/  LDC.64 R10, c[0x0][0x628] ;  /* 0x00018a00ff0a7b82 */ /* 0x010f220000000a00 */
[----:B------:R-:W-:Y:S01]  /*37e0*/  ULDC UR4, c[0x0][0x150] ;  /* 0x0000540000047ab9 */ /* 0x000fe20000000800 */
[----:B-123--:R-:W-:Y:S01]  /*37f0*/  IMAD.MOV.U32 R8, RZ, RZ, R2 ;  /* 0x000000ffff087224 */ /* 0x00efe200078e0002 */
[----:B------:R-:W1:Y:S01]  /*3800*/  S2R R24, SR_CTAID.Y ;  /* 0x0000000000187919 */ /* 0x000e620000002600 */
[----:B------:R-:W-:-:S04]  /*3810*/  IMAD.MOV.U32 R9, RZ, RZ, R17 ;  /* 0x000000ffff097224 */ /* 0x000fc800078e0011 */
[----:B------:R-:W2:Y:S08]  /*3820*/  LDC R21, c[0x0][0x144] ;  /* 0x00005100ff157b82 */ /* 0x000eb00000000800 */
[----:B------:R-:W3:Y:S08]  /*3830*/  LDC R0, c[0x0][0x630] ;  /* 0x00018c00ff007b82 */ /* 0x000ef00000000800 */
[----:B------:R-:W1:Y:S01]  /*3840*/  LDC.64 R14, c[0x0][0x620] ;  /* 0x00018800ff0e7b82 */ /* 0x000e620000000a00 */
[----:B----4-:R-:W-:-:S04]  /*3850*/  ISETP.NE.U32.AND P0, PT, R10, RZ, PT ;  /* 0x000000ff0a00720c */ /* 0x010fc80003f05070 */
[----:B------:R-:W-:Y:S02]  /*3860*/  ISETP.NE.AND.EX P0, PT, R11, RZ, PT, P0 ;  /* 0x000000ff0b00720c */ /* 0x000fe40003f05300 */
[----:B0-----:R-:W-:-:S05]  /*3870*/  I2FP.F32.U32 R3, R12 ;  /* 0x0000000c00037245 */ /* 0x001fca0000201000 */
[----:B------:R-:W-:-:S04]  /*3880*/  FMUL R3, R3, UR4 ;  /* 0x0000000403037c20 */ /* 0x000fc80008400000 */
[----:B------:R0:W4:Y:S02]  /*3890*/  F2I.U32.TRUNC.NTZ R20, R3 ;  /* 0x0000000300147305 */ /* 0x000124000020f000 */
[----:B--23--:R-:W-:Y:S05]  /*38a0*/  @!P0 BRA `(.L_x_66) ;  /* 0x0000000000288947 */ /* 0x00cfea0003800000 */
[----:B0-----:R-:W0:Y:S02]  /*38b0*/  LDC R3, c[0x0][0x634] ;  /* 0x00018d00ff037b82 */ /* 0x001e240000000800 */
[----:B0-----:R-:W-:-:S05]  /*38c0*/  IADD3 R3, P0, R2, R3, RZ ;  /* 0x0000000302037210 */ /* 0x001fca0007f1e0ff */
[----:B-----5:R-:W-:-:S04]  /*38d0*/  IMAD.X R13, RZ, RZ, R17, P0 ;  /* 0x000000ffff0d7224 */ /* 0x020fc800000e0611 */
[----:B------:R-:W-:-:S04]  /*38e0*/  IMAD.WIDE.U32 R4, R13, R10, RZ ;  /* 0x0000000a0d047225 */ /* 0x000fc800078e00ff */
[----:B------:R-:W-:-:S04]  /*38f0*/  IMAD.WIDE.U32 R6, P0, R3, R11, R4 ;  /* 0x0000000b03067225 */ /* 0x000fc80007800004 */
[----:B------:R-:W-:-:S04]  /*3900*/  IMAD.WIDE.U32 R4, R3, R10, RZ ;  /* 0x0000000a03047225 */ /* 0x000fc800078e00ff */
[----:B------:R-:W-:Y:S01]  /*3910*/  IMAD.X R9, RZ, RZ, RZ, P0 ;  /* 0x000000ffff097224 */ /* 0x000fe200000e06ff */
[----:B------:R-:W-:Y:S01]  /*3920*/  IADD3 RZ, P0, R5, R6, RZ ;  /* 0x0000000605ff7210 */ /* 0x000fe20007f1e0ff */
[----:B------:R-:W-:-:S04]  /*3930*/  IMAD.MOV.U32 R8, RZ, RZ, R7 ;  /* 0x000000ffff087224 */ /* 0x000fc800078e0007 */
[----:B------:R-:W-:-:S08]  /*3940*/  IMAD.WIDE.U32.X R8, R13, R11, R8, P0 ;  /* 0x0000000b0d087225 */ /* 0x000fd000000e0408 */
.L_x_66:
[-CC-:B------:R-:W-:Y:S01]  /*3950*/  SHF.R.U64 R45, R8, R0.reuse, R9.reuse ;  /* 0x00000000082d7219 */ /* 0x180fe20000001209 */
[----:B------:R-:W2:Y:S01]  /*3960*/  LDC.64 R28, c[0x0][0x640] ;  /* 0x00019000ff1c7b82 */ /* 0x000ea20000000a00 */
[----:B------:R-:W-:Y:S01]  /*3970*/  SHF.R.U32.HI R0, RZ, R0, R9 ;  /* 0x00000000ff007219 */ /* 0x000fe20000011609 */
[----:B----4-:R-:W-:Y:S01]  /*3980*/  IMAD.MOV R20, RZ, RZ, -R20 ;  /* 0x000000ffff147224 */ /* 0x010fe200078e0a14 */
[----:B------:R-:W-:Y:S01]  /*3990*/  IADD3 R7, P0, RZ, -R45, RZ ;  /* 0x8000002dff077210 */ /* 0x000fe20007f1e0ff */
[----:B------:R-:W-:Y:S02]  /*39a0*/  ULDC UR4, c[0x0][0x154] ;  /* 0x0000550000047ab9 */ /* 0x000fe40000000800 */
[----:B------:R-:W-:Y:S02]  /*39b0*/  IMAD R21, R21, R20, R12 ;  /* 0x0000001415157224 */ /* 0x000fe400078e020c */
[----:B------:R-:W3:Y:S01]  /*39c0*/  LDC R6, c[0x0][0x618] ;  /* 0x00018600ff067b82 */ /* 0x000ee20000000800 */
[----:B0-----:R-:W-:-:S04]  /*39d0*/  IMAD.X R3, RZ, RZ, ~R0, P0 ;  /* 0x000000ffff037224 */ /* 0x001fc800000e0e00 */
[-C--:B-1----:R-:W-:Y:S02]  /*39e0*/  IMAD R0, R3, R14.reuse, RZ ;  /* 0x0000000e03007224 */ /* 0x082fe400078e02ff */
[----:B------:R-:W-:Y:S01]  /*39f0*/  IMAD.MOV.U32 R3, RZ, RZ, R17 ;  /* 0x000000ffff037224 */ /* 0x000fe200078e0011 */
[----:B------:R-:W0:Y:S01]  /*3a00*/  LDC R8, c[0x0][0x608] ;  /* 0x00018200ff087b82 */ /* 0x000e220000000800 */
[----:B------:R-:W-:-:S04]  /*3a10*/  IMAD.WIDE.U32 R4, R7, R14, R2 ;  /* 0x0000000e07047225 */ /* 0x000fc800078e0002 */
[----:B------:R-:W-:-:S03]  /*3a20*/  IMAD R3, R7, R15, R0 ;  /* 0x0000000f07037224 */ /* 0x000fc600078e0200 */
[----:B------:R-:W1:Y:S01]  /*3a30*/  LDC R26, c[0x0][0x658] ;  /* 0x00019600ff1a7b82 */ /* 0x000e620000000800 */
[----:B------:R-:W-:Y:S01]  /*3a40*/  I2FP.F32.U32 R0, R24 ;  /* 0x0000001800007245 */ /* 0x000fe20000201000 */
[----:B------:R-:W-:Y:S01]  /*3a50*/  IMAD.MOV.U32 R7, RZ, RZ, 0x1 ;  /* 0x00000001ff077424 */ /* 0x000fe200078e00ff */
[----:B--2---:R-:W-:Y:S01]  /*3a60*/  ISETP.NE.U32.AND P0, PT, R28, RZ, PT ;  /* 0x000000ff1c00720c */ /* 0x004fe20003f05070 */
[----:B------:R-:W-:Y:S02]  /*3a70*/  IMAD.IADD R3, R5, 0x1, R3 ;  /* 0x0000000105037824 */ /* 0x000fe400078e0203 */
[----:B------:R-:W-:Y:S01]  /*3a80*/  FMUL R0, R0, UR4 ;  /* 0x0000000400007c20 */ /* 0x000fe20008400000 */
[----:B------:R-:W-:Y:S01]  /*3a90*/  ISETP.NE.AND.EX P0, PT, R29, RZ, PT, P0 ;  /* 0x000000ff1d00720c */ /* 0x000fe20003f05300 */
[----:B------:R-:W2:Y:S01]  /*3aa0*/  LDC R15, c[0x0][0x148] ;  /* 0x00005200ff0f7b82 */ /* 0x000ea20000000800 */
[-CC-:B---3--:R-:W-:Y:S01]  /*3ab0*/  SHF.R.U64 R12, R4, R6.reuse, R3.reuse ;  /* 0x00000006040c7219 */ /* 0x188fe20000001203 */
[----:B-----5:R3:W4:Y:S01]  /*3ac0*/  F2I.U32.TRUNC.NTZ R13, R0 ;  /* 0x00000000000d7305 */ /* 0x020722000020f000 */
[----:B------:R-:W-:Y:S01]  /*3ad0*/  SHF.R.U32.HI R3, RZ, R6, R3 ;  /* 0x00000006ff037219 */ /* 0x000fe20000011603 */
[----:B------:R-:W-:-:S04]  /*3ae0*/  IMAD.MOV.U32 R5, RZ, RZ, -0x1 ;  /* 0xffffffffff057424 */ /* 0x000fc800078e00ff */
[----:B------:R-:W2:Y:S01]  /*3af0*/  LDC R20, c[0x0][0x600] ;  /* 0x00018000ff147b82 */ /* 0x000ea20000000800 */
[-CC-:B0-----:R-:W-:Y:S02]  /*3b00*/  SHF.R.U64 R10, R12, R8.reuse, R3.reuse ;  /* 0x000000080c0a7219 */ /* 0x181fe40000001203 */
[----:B------:R-:W-:-:S05]  /*3b10*/  SHF.R.U32.HI R3, RZ, R8, R3 ;  /* 0x00000008ff037219 */ /* 0x000fca0000011603 */
[----:B------:R-:W0:Y:S01]  /*3b20*/  LDC R27, c[0x0][0x648] ;  /* 0x00019200ff1b7b82 */ /* 0x000e220000000800 */
[-C--:B-1----:R-:W-:Y:S02]  /*3b30*/  SHF.L.U32 R4, R5, R26.reuse, RZ ;  /* 0x0000001a05047219 */ /* 0x082fe400000006ff */
[-CC-:B------:R-:W-:Y:S02]  /*3b40*/  SHF.R.U64 R14, R10, R26.reuse, R3.reuse ;  /* 0x0000001a0a0e7219 */ /* 0x180fe40000001203 */
[----:B------:R-:W-:Y:S02]  /*3b50*/  SHF.R.U32.HI R5, RZ, R26, R3 ;  /* 0x0000001aff057219 */ /* 0x000fe40000011603 */
[----:B------:R-:W-:Y:S01]  /*3b60*/  LOP3.LUT R25, RZ, R4, RZ, 0x33, !PT ;  /* 0x00000004ff197212 */ /* 0x000fe200078e33ff */
[----:B------:R-:W1:Y:S01]  /*3b70*/  LDC R30, c[0x0][0x638] ;  /* 0x00018e00ff1e7b82 */ /* 0x000e620000000800 */
[----:B------:R-:W-:Y:S01]  /*3b80*/  SHF.L.U32 R26, R7, R26, RZ ;  /* 0x0000001a071a7219 */ /* 0x000fe200000006ff */
[----:B------:R-:W-:-:S06]  /*3b90*/  IMAD.MOV.U32 R4, RZ, RZ, R14 ;  /* 0x000000ffff047224 */ /* 0x000fcc00078e000e */
[----:B------:R-:W0:Y:S01]  /*3ba0*/  LDC R31, c[0x0][0x610] ;  /* 0x00018400ff1f7b82 */ /* 0x000e220000000800 */
[----:B---34-:R-:W-:Y:S05]  /*3bb0*/  @!P0 BRA `(.L_x_67) ;  /* 0x0000000000288947 */ /* 0x018fea0003800000 */
[----:B------:R-:W3:Y:S02]  /*3bc0*/  LDC R3, c[0x0][0x64c] ;  /* 0x00019300ff037b82 */ /* 0x000ee40000000800 */
[----:B---3--:R-:W-:-:S05]  /*3bd0*/  IADD3 R3, P0, R14, R3, RZ ;  /* 0x000000030e037210 */ /* 0x008fca0007f1e0ff */
        /* <DEDUP_REMOVED lines=8> */
.L_x_67:
[----:B------:R-:W-:Y:S01]  /*3c60*/  ISETP.NE.AND P0, PT, R16, 0x1, PT ;  /* 0x000000011000780c */ /* 0x000fe20003f05270 */
[----:B--2---:R-:W-:Y:S01]  /*3c70*/  VIADD R7, R20, 0xffffffff ;  /* 0xffffffff14077836 */ /* 0x004fe20000000000 */
[----:B0-----:R-:W-:Y:S01]  /*3c80*/  SHF.R.U64 R0, R4, R27, R5 ;  /* 0x0000001b04007219 */ /* 0x001fe20000001205 */
[----:B------:R-:W-:Y:S01]  /*3c90*/  IMAD.MOV R13, RZ, RZ, -R13 ;  /* 0x000000ffff0d7224 */ /* 0x000fe200078e0a0d */
[----:B------:R-:W-:Y:S01]  /*3ca0*/  LOP3.LUT R5, R10, R25, RZ, 0xc0, !PT ;  /* 0x000000190a057212 */ /* 0x000fe200078ec0ff */
[----:B------:R-:W-:Y:S01]  /*3cb0*/  IMAD.MOV.U32 R4, RZ, RZ, 0x1 ;  /* 0x00000001ff047424 */ /* 0x000fe200078e00ff */
[----:B------:R-:W-:Y:S01]  /*3cc0*/  LOP3.LUT R12, R12, R7, RZ, 0xc0, !PT ;  /* 0x000000070c0c7212 */ /* 0x000fe200078ec0ff */
[----:B------:R-:W-:Y:S02]  /*3cd0*/  IMAD.MOV R3, RZ, RZ, -R0 ;  /* 0x000000ffff037224 */ /* 0x000fe400078e0a00 */
[----:B------:R-:W-:Y:S02]  /*3ce0*/  IMAD R0, R26, R0, R5 ;  /* 0x000000001a007224 */ /* 0x000fe400078e0205 */
[----:B-1----:R-:W-:-:S02]  /*3cf0*/  IMAD R3, R3, R30, R14 ;  /* 0x0000001e03037224 */ /* 0x002fc400078e020e */
[----:B------:R-:W-:Y:S02]  /*3d00*/  @P0 IMAD R21, R15, R13, R24 ;  /* 0x0000000d0f150224 */ /* 0x000fe400078e0218 */
[----:B------:R-:W-:Y:S01]  /*3d10*/  IMAD R5, R3, R20, R12 ;  /* 0x0000001403057224 */ /* 0x000fe200078e020c */
[----:B------:R-:W-:Y:S01]  /*3d20*/  PRMT R3, R4, 0x7610, R3 ;  /* 0x0000761004037816 */ /* 0x000fe20000000003 */
[----:B------:R-:W-:-:S05]  /*3d30*/  IMAD R0, R0, R31, R21 ;  /* 0x0000001f00007224 */ /* 0x000fca00078e0215 */
[----:B------:R-:W-:Y:S02]  /*3d40*/  SEL R46, R5, R0, !P0 ;  /* 0x00000000052e7207 */ /* 0x000fe40004000000 */
[----:B------:R-:W-:-:S07]  /*3d50*/  SEL R0, R0, R5, !P0 ;  /* 0x0000000500007207 */ /* 0x000fce0004000000 */
.L_x_65:
[----:B------:R-:W-:Y:S01]  /*3d60*/  LOP3.LUT P0, RZ, R3, 0xff, RZ, 0xc0, !PT ;  /* 0x000000ff03ff7812 */ /* 0x000fe2000780c0ff */
[----:B------:R-:W-:-:S12]  /*3d70*/  IMAD.MOV.U32 R47, RZ, RZ, R0 ;  /* 0x000000ffff2f7224 */ /* 0x000fd800078e0000 */
[----:B------:R-:W-:Y:S05]  /*3d80*/  @P0 BRA `(.L_x_68) ;  /* 0xffffffd400600947 */ /* 0x000fea000383ffff */
[----:B------:R-:W-:Y:S05]  /*3d90*/  EXIT ;  /* 0x000000000000794d */ /* 0x000fea0003800000 */
.L_x_7:
[----:B0-----:R-:W-:Y:S01]  /*3da0*/  ULDC.64 UR4, c[0x0][0x650] ;  /* 0x0001940000047ab9 */ /* 0x001fe20000000a00 */
        /* <DEDUP_REMOVED lines=25> */
.L_x_70:
[----:B------:R-:W0:Y:S01]  /*3f40*/  LDC.64 R30, c[0x0][0x640] ;  /* 0x00019000ff1e7b82 */ /* 0x000e220000000a00 */
[-CC-:B------:R-:W-:Y:S01]  /*3f50*/  SHF.R.U64 R23, R14, R8.reuse, R15.reuse ;  /* 0x000000080e177219 */ /* 0x180fe2000000120f */
[----:B------:R-:W-:Y:S01]  /*3f60*/  IMAD.MOV.U32 R10, RZ, RZ, R2 ;  /* 0x000000ffff0a7224 */ /* 0x000fe200078e0002 */
[----:B------:R-:W-:Y:S01]  /*3f70*/  SHF.R.U32.HI R7, RZ, R8, R15 ;  /* 0x00000008ff077219 */ /* 0x000fe2000001160f */
[----:B------:R-:W-:Y:S01]  /*3f80*/  IMAD.MOV.U32 R11, RZ, RZ, R17 ;  /* 0x000000ffff0b7224 */ /* 0x000fe200078e0011 */
[----:B------:R-:W-:Y:S01]  /*3f90*/  IADD3 R13, P0, RZ, -R23, RZ ;  /* 0x80000017ff0d7210 */ /* 0x000fe20007f1e0ff */
[----:B------:R-:W-:Y:S02]  /*3fa0*/  IMAD.MOV.U32 R21, RZ, RZ, 0x1 ;  /* 0x00000001ff157424 */ /* 0x000fe400078e00ff */
[----:B------:R-:W1:Y:S02]  /*3fb0*/  LDC R12, c[0x0][0x618] ;  /* 0x00018600ff0c7b82 */ /* 0x000e640000000800 */
[----:B------:R-:W-:-:S02]  /*3fc0*/  IMAD.X R7, RZ, RZ, ~R7, P0 ;  /* 0x000000ffff077224 */ /* 0x000fc400000e0e07 */
[----:B------:R-:W-:-:S04]  /*3fd0*/  IMAD.WIDE.U32 R10, R13, R26, R10 ;  /* 0x0000001a0d0a7225 */ /* 0x000fc800078e000a */
[----:B------:R-:W2:Y:S01]  /*3fe0*/  LDC R14, c[0x0][0x608] ;  /* 0x00018200ff0e7b82 */ /* 0x000ea20000000800 */
[----:B------:R-:W-:-:S04]  /*3ff0*/  IMAD R8, R7, R26, RZ ;  /* 0x0000001a07087224 */ /* 0x000fc800078e02ff */
[----:B------:R-:W-:-:S03]  /*4000*/  IMAD R7, R13, R27, R8 ;  /* 0x0000001b0d077224 */ /* 0x000fc600078e0208 */
[----:B------:R-:W3:Y:S01]  /*4010*/  LDC R28, c[0x0][0x658] ;  /* 0x00019600ff1c7b82 */ /* 0x000ee20000000800 */
[----:B------:R-:W-:Y:S01]  /*4020*/  IMAD.IADD R7, R11, 0x1, R7 ;  /* 0x000000010b077824 */ /* 0x000fe200078e0207 */
[----:B0-----:R-:W-:Y:S01]  /*4030*/  ISETP.NE.U32.AND P0, PT, R30, RZ, PT ;  /* 0x000000ff1e00720c */ /* 0x001fe20003f05070 */
[----:B------:R-:W-:-:S03]  /*4040*/  IMAD.MOV.U32 R11, RZ, RZ, -0x1 ;  /* 0xffffffffff0b7424 */ /* 0x000fc600078e00ff */
[----:B------:R-:W-:Y:S02]  /*4050*/  ISETP.NE.AND.EX P0, PT, R31, RZ, PT, P0 ;  /* 0x000000ff1f00720c */ /* 0x000fe40003f05300 */
[----:B------:R-:W0:Y:S01]  /*4060*/  LDC R25, c[0x0][0x600] ;  /* 0x00018000ff197b82 */ /* 0x000e220000000800 */
[-CC-:B-1----:R-:W-:Y:S02]  /*4070*/  SHF.R.U64 R20, R10, R12.reuse, R7.reuse ;  /* 0x0000000c0a147219 */ /* 0x182fe40000001207 */
[----:B------:R-:W-:-:S05]  /*4080*/  SHF.R.U32.HI R7, RZ, R12, R7 ;  /* 0x0000000cff077219 */ /* 0x000fca0000011607 */
[----:B------:R-:W1:Y:S01]  /*4090*/  LDC R8, c[0x0][0x648] ;  /* 0x00019200ff087b82 */ /* 0x000e620000000800 */
[-CC-:B--2---:R-:W-:Y:S02]  /*40a0*/  SHF.R.U64 R22, R20, R14.reuse, R7.reuse ;  /* 0x0000000e14167219 */ /* 0x184fe40000001207 */
[----:B------:R-:W-:-:S05]  /*40b0*/  SHF.R.U32.HI R7, RZ, R14, R7 ;  /* 0x0000000eff077219 */ /* 0x000fca0000011607 */
[----:B------:R-:W2:Y:S01]  /*40c0*/  LDC R27, c[0x0][0x638] ;  /* 0x00018e00ff1b7b82 */ /* 0x000ea20000000800 */
[-C--:B---3--:R-:W-:Y:S02]  /*40d0*/  SHF.L.U32 R10, R11, R28.reuse, RZ ;  /* 0x0000001c0b0a7219 */ /* 0x088fe400000006ff */
[--C-:B------:R-:W-:Y:S02]  /*40e0*/  SHF.R.U64 R26, R22, R28, R7.reuse ;  /* 0x0000001c161a7219 */ /* 0x100fe40000001207 */
[----:B------:R-:W-:Y:S02]  /*40f0*/  LOP3.LUT R29, RZ, R10, RZ, 0x33, !PT ;  /* 0x0000000aff1d7212 */ /* 0x000fe400078e33ff */
[----:B------:R-:W-:Y:S01]  /*4100*/  SHF.R.U32.HI R11, RZ, R28, R7 ;  /* 0x0000001cff0b7219 */ /* 0x000fe20000011607 */
[----:B------:R-:W3:Y:S01]  /*4110*/  LDC R32, c[0x0][0x610] ;  /* 0x00018400ff207b82 */ /* 0x000ee20000000800 */
[----:B------:R-:W-:Y:S01]  /*4120*/  IMAD.MOV.U32 R10, RZ, RZ, R26 ;  /* 0x000000ffff0a7224 */ /* 0x000fe200078e001a */
[----:B------:R-:W-:Y:S06]  /*4130*/  @!P0 BRA `(.L_x_71) ;  /* 0x0000000000288947 */ /* 0x000fec0003800000 */
        /* <DEDUP_REMOVED lines=10> */
.L_x_71:
[----:B------:R-:W-:Y:S02]  /*41e0*/  ISETP.NE.AND P0, PT, R16, 0x1, PT ;  /* 0x000000011000780c */ /* 0x000fe40003f05270 */
[----:B-1----:R-:W-:Y:S02]  /*41f0*/  SHF.R.U64 R8, R10, R8, R11 ;  /* 0x000000080a087219 */ /* 0x002fe4000000120b */
[----:B------:R-:W-:Y:S01]  /*4200*/  SHF.L.U32 R28, R21, R28, RZ ;  /* 0x0000001c151c7219 */ /* 0x000fe200000006ff */
[----:B0-----:R-:W-:Y:S01]  /*4210*/  VIADD R21, R25, 0xffffffff ;  /* 0xffffffff19157836 */ /* 0x001fe20000000000 */
[----:B------:R-:W-:Y:S01]  /*4220*/  LOP3.LUT R5, R22, R29, RZ, 0xc0, !PT ;  /* 0x0000001d16057212 */ /* 0x000fe200078ec0ff */
[----:B------:R-:W-:-:S03]  /*4230*/  IMAD.MOV R7, RZ, RZ, -R8 ;  /* 0x000000ffff077224 */ /* 0x000fc600078e0a08 */
[----:B------:R-:W-:Y:S01]  /*4240*/  LOP3.LUT R21, R20, R21, RZ, 0xc0, !PT ;  /* 0x0000001514157212 */ /* 0x000fe200078ec0ff */
[----:B------:R-:W-:Y:S02]  /*4250*/  IMAD R5, R28, R8, R5 ;  /* 0x000000081c057224 */ /* 0x000fe400078e0205 */
[----:B------:R-:W-:Y:S02]  /*4260*/  @P0 IMAD R6, R9, R24, R4 ;  /* 0x0000001809060224 */ /* 0x000fe400078e0204 */
[----:B--2---:R-:W-:Y:S02]  /*4270*/  IMAD R4, R7, R27, R26 ;  /* 0x0000001b07047224 */ /* 0x004fe400078e021a */
[----:B---3--:R-:W-:Y:S02]  /*4280*/  IMAD R6, R5, R32, R6 ;  /* 0x0000002005067224 */ /* 0x008fe400078e0206 */
[----:B------:R-:W-:Y:S02]  /*4290*/  IMAD R21, R4, R25, R21 ;  /* 0x0000001904157224 */ /* 0x000fe400078e0215 */
[----:B------:R-:W-:-:S02]  /*42a0*/  IMAD.MOV.U32 R8, RZ, RZ, 0x1 ;  /* 0x00000001ff087424 */ /* 0x000fc400078e00ff */
[----:B------:R-:W-:Y:S01]  /*42b0*/  IMAD.MOV.U32 R7, RZ, RZ, R23 ;  /* 0x000000ffff077224 */ /* 0x000fe200078e0017 */
[----:B------:R-:W-:Y:S02]  /*42c0*/  SEL R22, R21, R6, !P0 ;  /* 0x0000000615167207 */ /* 0x000fe40004000000 */
[----:B------:R-:W-:-:S07]  /*42d0*/  SEL R21, R6, R21, !P0 ;  /* 0x0000001506157207 */ /* 0x000fce0004000000 */
.L_x_69:
[----:B------:R-:W-:-:S08]  /*42e0*/  NOP ;  /* 0x0000000000007918 */ /* 0x000fd00000000000 */
[----:B------:R-:W0:-:S00]  /*42f0*/  USETMAXREG.DEALLOC.CTAPOOL 0x28 ;  /* 0x00000028000079c8 */ /* 0x000e0000080e0500 */
[----:B0-----:R-:W-:-:S13]  /*4300*/  ISETP.NE.AND P0, PT, R3, RZ, PT ;  /* 0x000000ff0300720c */ /* 0x001fda0003f05270 */
[----:B------:R-:W-:Y:S05]  /*4310*/  @P0 EXIT ;  /* 0x000000000000094d */ /* 0x000fea0003800000 */
[----:B------:R-:W-:Y:S01]  /*4320*/  LOP3.LUT P0, RZ, R8, 0xff, RZ, 0xc0, !PT ;  /* 0x000000ff08ff7812 */ /* 0x000fe2000780c0ff */
[----:B------:R-:W-:Y:S02]  /*4330*/  IMAD.MOV.U32 R8, RZ, RZ, 0x1 ;  /* 0x00000001ff087424 */ /* 0x000fe400078e00ff */
[----:B------:R-:W-:-:S10]  /*4340*/  IMAD.MOV.U32 R9, RZ, RZ, RZ ;  /* 0x000000ffff097224 */ /* 0x000fd400078e00ff */
[----:B------:R-:W-:Y:S05]  /*4350*/  @!P0 BRA `(.L_x_72) ;  /* 0x0000000c00788947 */ /* 0x000fea0003800000 */
[----:B------:R-:W0:Y:S01]  /*4360*/  LDC R3, c[0x0][0x28c] ;  /* 0x0000a300ff037b82 */ /* 0x000e220000000800 */
[----:B------:R-:W1:Y:S01]  /*4370*/  S2R R19, SR_CgaCtaId ;  /* 0x0000000000137919 */ /* 0x000e620000008800 */
[----:B------:R-:W-:Y:S01]  /*4380*/  ULDC UR5, c[0x0][0x658] ;  /* 0x0001960000057ab9 */ /* 0x000fe20000000800 */
[----:B------:R-:W-:Y:S01]  /*4390*/  UMOV UR7, 0xffffffff ;  /* 0xffffffff00077882 */ /* 0x000fe20000000000 */
[----:B------:R-:W-:Y:S01]  /*43a0*/  ULDC UR6, c[0x0][0xc] ;  /* 0x0000030000067ab9 */ /* 0x000fe20000000800 */
[----:B------:R-:W-:Y:S01]  /*43b0*/  USHF.L.U32 UR9, UR7, UR5, URZ ;  /* 0x0000000507097299 */ /* 0x000fe2000800063f */
[----:B------:R-:W-:Y:S01]  /*43c0*/  BSSY B0, `(.L_x_72) ;  /* 0x00000d7000007945 */ /* 0x000fe20003800000 */
[----:B------:R-:W-:Y:S01]  /*43d0*/  UMOV UR8, 0x1 ;  /* 0x0000000100087882 */ /* 0x000fe20000000000 */
[----:B------:R-:W-:Y:S01]  /*43e0*/  ULDC UR7, c[0x0][0x10] ;  /* 0x0000040000077ab9 */ /* 0x000fe20000000800 */
[----:B------:R-:W-:Y:S01]  /*43f0*/  USHF.L.U32 UR5, UR8, UR5, URZ ;  /* 0x0000000508057299 */ /* 0x000fe2000800063f */
[----:B------:R-:W-:Y:S01]  /*4400*/  IMAD.MOV.U32 R11, RZ, RZ, 0x1 ;  /* 0x00000001ff0b7424 */ /* 0x000fe200078e00ff */
[----:B------:R-:W-:Y:S01]  /*4410*/  UIMAD.WIDE.U32 UR6, UR6, UR7, URZ ;  /* 0x00000007060672a5 */ /* 0x000fe2000f8e003f */
[----:B------:R-:W-:Y:S01]  /*4420*/  LOP3.LUT R10, R18, 0x2, RZ, 0xfc, !PT ;  /* 0x00000002120a7812 */ /* 0x000fe200078efcff */
[----:B------:R-:W-:Y:S01]  /*4430*/  ULDC UR8, c[0x0][0x14] ;  /* 0x0000050000087ab9 */ /* 0x000fe20000000800 */
[----:B------:R-:W-:Y:S01]  /*4440*/  IMAD.MOV.U32 R8, RZ, RZ, 0x1 ;  /* 0x00000001ff087424 */ /* 0x000fe200078e00ff */
[----:B------:R-:W-:Y:S01]  /*4450*/  UIMAD.WIDE.U32 UR30, UR6, UR8, URZ ;  /* 0x00000008061e72a5 */ /* 0x000fe2000f8e003f */
[----:B------:R-:W-:Y:S01]  /*4460*/  IMAD.MOV.U32 R9, RZ, RZ, RZ ;  /* 0x000000ffff097224 */ /* 0x000fe200078e00ff */
[----:B------:R-:W-:Y:S01]  /*4470*/  UIMAD UR7, UR7, UR8, URZ ;  /* 0x00000008070772a4 */ /* 0x000fe2000f8e023f */
[----:B------:R-:W-:Y:S01]  /*4480*/  ULDC UR4, c[0x0][0x600] ;  /* 0x0001800000047ab9 */ /* 0x000fe20000000800 */
[----:B------:R-:W-:-:S02]  /*4490*/  ULOP3.LUT UR6, URZ, UR9, URZ, 0x33, !UPT ;  /* 0x000000093f067292 */ /* 0x000fc4000f8e333f */
[----:B------:R-:W-:Y:S01]  /*44a0*/  UIADD3 UR4, UR4, -0x1, URZ ;  /* 0xffffffff04047890 */ /* 0x000fe2000fffe03f */
[----:B0-----:R-:W-:Y:S01]  /*44b0*/  VIADD R3, R3, 0x7f ;  /* 0x0000007f03037836 */ /* 0x001fe20000000000 */
[----:B------:R-:W-:Y:S01]  /*44c0*/  UIADD3 UR7, UR31, UR7, URZ ;  /* 0x000000071f077290 */ /* 0x000fe2000fffe03f */
[----:B------:R-:W-:-:S03]  /*44d0*/  ULDC.64 UR38, c[0x0][0x198] ;  /* 0x0000660000267ab9 */ /* 0x000fc60000000a00 */
[----:B------:R-:W-:-:S04]  /*44e0*/  SHF.R.S32.HI R4, RZ, 0x1f, R3 ;  /* 0x0000001fff047819 */ /* 0x000fc80000011403 */
[----:B------:R-:W-:Y:S01]  /*44f0*/  LEA.HI R4, R4, R3, RZ, 0x7 ;  /* 0x0000000304047211 */ /* 0x000fe200078f38ff */
[C---:B-1----:R-:W-:Y:S02]  /*4500*/  IMAD.SHL.U32 R13, R19.reuse, 0x10, RZ ;  /* 0x00000010130d7824 */ /* 0x042fe400078e00ff */
[----:B------:R-:W-:Y:S01]  /*4510*/  IMAD.SHL.U32 R19, R19, 0x400, RZ ;  /* 0x0000040013137824 */ /* 0x000fe200078e00ff */
[----:B------:R-:W-:Y:S02]  /*4520*/  SHF.R.S32.HI R12, RZ, 0x7, R4 ;  /* 0x00000007ff0c7819 */ /* 0x000fe40000011404 */
[----:B------:R-:W-:Y:S02]  /*4530*/  LOP3.LUT R13, R13, 0x10, RZ, 0xc0, !PT ;  /* 0x000000100d0d7812 */ /* 0x000fe400078ec0ff */
[----:B------:R-:W-:Y:S01]  /*4540*/  LOP3.LUT R19, R19, 0x400, RZ, 0xc0, !PT ;  /* 0x0000040013137812 */ /* 0x000fe200078ec0ff */
[----:B------:R-:W-:-:S07]  /*4550*/  VIADD R20, R12, 0x1 ;  /* 0x000000010c147836 */ /* 0x000fce0000000000 */
.L_x_83:
[----:B------:R-:W-:-:S03]  /*4560*/  UMOV UR8, 0xffffffff ;  /* 0xffffffff00087882 */ /* 0x000fc60000000000 */
[----:B------:R-:W-:Y:S05]  /*4570*/  BRA.DIV UR8, `(.L_x_73) ;  /* 0x0000000e08fc7947 */ /* 0x000fea000b800000 */
[----:B------:R-:W-:-:S13]  /*4580*/  ELECT P6, URZ, PT ;  /* 0x00000000003f782f */ /* 0x000fda00038c0000 */
.L_x_95:
[----:B------:R-:W0:Y:S01]  /*4590*/  LDC R3, c[0x0][0x28c] ;  /* 0x0000a300ff037b82 */ /* 0x000e220000000800 */
[----:B------:R-:W-:Y:S01]  /*45a0*/  BSSY B1, `(.L_x_74) ;  /* 0x0000044000017945 */ /* 0x000fe20003800000 */
[----:B0-----:R-:W-:-:S13]  /*45b0*/  ISETP.LT.OR P6, PT, R3, 0x1, !P6 ;  /* 0x000000010300780c */ /* 0x001fda00077c1670 */
[----:B------:R-:W-:Y:S05]  /*45c0*/  @P6 BRA `(.L_x_75) ;  /* 0x0000000400046947 */ /* 0x000fea0003800000 */
[----:B------:R-:W-:Y:S02]  /*45d0*/  IMAD.SHL.U32 R21, R21, 0x80, RZ ;  /* 0x0000008015157824 */ /* 0x000fe400078e00ff */
[----:B------:R-:W-:Y:S02]  /*45e0*/  IMAD R22, R22, 0x20, R13 ;  /* 0x0000002016167824 */ /* 0x000fe400078e020d */
[----:B------:R-:W-:Y:S02]  /*45f0*/  IMAD.MOV.U32 R23, RZ, RZ, RZ ;  /* 0x000000ffff177224 */ /* 0x000fe400078e00ff */
[----:B------:R-:W-:Y:S02]  /*4600*/  IMAD.MOV.U32 R3, RZ, RZ, R20 ;  /* 0x000000ffff037224 */ /* 0x000fe400078e0014 */
[----:B------:R-:W-:Y:S02]  /*4610*/  IMAD.MOV.U32 R4, RZ, RZ, R8 ;  /* 0x000000ffff047224 */ /* 0x000fe400078e0008 */
[----:B------:R-:W-:-:S07]  /*4620*/  IMAD.MOV.U32 R6, RZ, RZ, R9 ;  /* 0x000000ffff067224 */ /* 0x000fce00078e0009 */
.L_x_78:
[----:B------:R-:W0:Y:S01]  /*4630*/  S2R R14, SR_CgaCtaId ;  /* 0x00000000000e7919 */ /* 0x000e220000008800 */
[----:B------:R-:W-:Y:S02]  /*4640*/  MOV R5, 0x400 ;  /* 0x0000040000057802 */ /* 0x000fe40000000f00 */
[----:B------:R-:W-:Y:S02]  /*4650*/  ISETP.NE.AND P1, PT, R0, RZ, PT ;  /* 0x000000ff0000720c */ /* 0x000fe40003f25270 */
[----:B0-----:R-:W-:Y:S02]  /*4660*/  LEA R15, R14, R5, 0x18 ;  /* 0x000000050e0f7211 */ /* 0x001fe400078ec0ff */
[----:B------:R-:W-:-:S09]  /*4670*/  SHF.L.U32 R5, R4, 0x1f, RZ ;  /* 0x0000001f04057819 */ /* 0x000fd200000006ff */
[----:B------:R-:W0:Y:S01]  /*4680*/  @!P1 LDC R14, c[0x0][0x500] ;  /* 0x00014000ff0e9b82 */ /* 0x000e220000000800 */
[----:B------:R-:W-:-:S04]  /*4690*/  IMAD R24, R6, 0x8, R15 ;  /* 0x0000000806187824 */ /* 0x000fc800078e020f */
[----:B------:R-:W1:Y:S02]  /*46a0*/  SYNCS.PHASECHK.TRANS64.TRYWAIT P0, [R24+URZ+0x28], R5 ;  /* 0x00002805180075a7 */ /* 0x000e64000800017f */
[----:B-1----:R-:W-:Y:S05]  /*46b0*/  @!P0 BRA `(.L_x_76) ;  /* 0x0000000c00cc8947 */ /* 0x002fea0003800000 */
.L_x_96:
[----:B-1----:R-:W-:Y:S01]  /*46c0*/  PRMT R5, R10, 0x9910, RZ ;  /* 0x000099100a057816 */ /* 0x002fe200000000ff */
[----:B0-----:R0:W-:Y:S03]  /*46d0*/  @!P1 SYNCS.ARRIVE.TRANS64 RZ, [R24+URZ], R14 ;  /* 0x0000000e18ff99a7 */ /* 0x0011e6000800003f */
[----:B------:R-:W-:-:S13]  /*46e0*/  ISETP.NE.AND P0, PT, R5, 0x2, PT ;  /* 0x000000020500780c */ /* 0x000fda0003f05270 */
[----:B0-----:R-:W-:Y:S05]  /*46f0*/  @P0 BRA `(.L_x_77) ;  /* 0x0000000000040947 */ /* 0x001fea0003800000 */
[----:B------:R-:W-:Y:S01]  /*4700*/  BPT.TRAP 0x1 ;  /* 0x000000040000795c */ /* 0x000fe20000300000 */
.L_x_77:
[----:B------:R-:W-:Y:S01]  /*4710*/  IMAD R5, R6, 0x8000, R15 ;  /* 0x0000800006057824 */ /* 0x000fe200078e020f */
[----:B------:R-:W-:Y:S01]  /*4720*/  R2UR UR34, R23 ;  /* 0x00000000172272ca */ /* 0x000fe200000e0000 */
[----:B------:R-:W-:Y:S01]  /*4730*/  VIADD R3, R3, 0xffffffff ;  /* 0xffffffff03037836 */ /* 0x000fe20000000000 */
[----:B------:R-:W-:Y:S01]  /*4740*/  R2UR UR33, R24 ;  /* 0x00000000182172ca */ /* 0x000fe200000e0000 */
[----:B------:R-:W-:Y:S01]  /*4750*/  UIADD3 UR14, UP0, UR38, 0xf0, URZ ;  /* 0x000000f0260e7890 */ /* 0x000fe2000ff1e03f */
[----:B------:R-:W-:Y:S01]  /*4760*/  R2UR UR24, R5 ;  /* 0x00000000051872ca */ /* 0x000fe200000e0000 */
[----:B------:R-:W-:Y:S01]  /*4770*/  IMAD R5, R6, 0x1000, R19 ;  /* 0x0000100006057824 */ /* 0x000fe200078e0213 */
[----:B------:R-:W-:Y:S01]  /*4780*/  R2UR UR36, R7 ;  /* 0x00000000072472ca */ /* 0x000fe200000e0000 */
[----:B------:R-:W-:Y:S01]  /*4790*/  UIADD3 UR40, UP1, UR38, 0x1f0, URZ ;  /* 0x000001f026287890 */ /* 0x000fe2000ff3e03f */
[----:B------:R-:W-:Y:S01]  /*47a0*/  R2UR UR35, R21 ;  /* 0x00000000152372ca */ /* 0x000fe200000e0000 */
[----:B------:R-:W-:Y:S01]  /*47b0*/  IMAD R5, R5, 0x2, R15 ;  /* 0x0000000205057824 */ /* 0x000fe200078e020f */
[----:B------:R-:W-:Y:S01]  /*47c0*/  R2UR UR19, R22 ;  /* 0x00000000161372ca */ /* 0x000fe200000e0000 */
[----:B------:R-:W-:Y:S01]  /*47d0*/  UIADD3.X UR15, URZ, UR39, URZ, UP0, !UPT ;  /* 0x000000273f0f7290 */ /* 0x000fe200087fe43f */
[----:B------:R-:W-:Y:S01]  /*47e0*/  ISETP.GT.AND P1, PT, R3, 0x1, PT ;  /* 0x000000010300780c */ /* 0x000fe20003f24270 */
[----:B------:R-:W-:Y:S01]  /*47f0*/  UIADD3 UR26, UR34, 0x40, URZ ;  /* 0x00000040221a7890 */ /* 0x000fe2000fffe03f */
[----:B------:R-:W-:Y:S01]  /*4800*/  R2UR UR8, R5 ;  /* 0x00000000050872ca */ /* 0x000fe200000e0000 */
[----:B------:R-:W-:Y:S01]  /*4810*/  UIADD3.X UR41, URZ, UR39, URZ, UP1, !UPT ;  /* 0x000000273f297290 */ /* 0x000fe20008ffe43f */
[----:B------:R-:W-:Y:S01]  /*4820*/  VIADD R6, R6, 0x1 ;  /* 0x0000000106067836 */ /* 0x000fe20000000000 */
[----:B------:R-:W-:Y:S01]  /*4830*/  UIADD3 UR32, UR24, 0x100, URZ ;  /* 0x0000010018207890 */ /* 0x000fe2000fffe03f */
[----:B------:R-:W-:Y:S01]  /*4840*/  VIADD R23, R23, 0x80 ;  /* 0x0000008017177836 */ /* 0x000fe20000000000 */
[----:B------:R-:W-:Y:S01]  /*4850*/  UIADD3 UR24, UR24, 0x4100, URZ ;  /* 0x0000410018187890 */ /* 0x000fe2000fffe03f */
[----:B------:R-:W-:Y:S01]  /*4860*/  UMOV UR22, 0x0 ;  /* 0x0000000000167882 */ /* 0x000fe20000000000 */
[----:B------:R-:W-:Y:S01]  /*4870*/  UMOV UR23, 0x10000000 ;  /* 0x1000000000177882 */ /* 0x000fe20000000000 */
[----:B------:R-:W-:Y:S01]  /*4880*/  ISETP.NE.AND P0, PT, R6, 0x5, PT ;  /* 0x000000050600780c */ /* 0x000fe20003f05270 */
[----:B------:R-:W-:Y:S01]  /*4890*/  UMOV UR25, UR33 ;  /* 0x0000002100197c82 */ /* 0x000fe20008000000 */
[----:B------:R-:W-:Y:S01]  /*48a0*/  UMOV UR28, UR36 ;  /* 0x00000024001c7c82 */ /* 0x000fe20008000000 */
[----:B------:R-:W-:-:S02]  /*48b0*/  UMOV UR27, UR35 ;  /* 0x00000023001b7c82 */ /* 0x000fc40008000000 */
[----:B------:R-:W-:Y:S01]  /*48c0*/  UIADD3 UR16, UR8, 0x28100, URZ ;  /* 0x0002810008107890 */ /* 0x000fe2000fffe03f */
[----:B------:R0:W-:Y:S01]  /*48d0*/  UTMALDG.3D [UR32], [UR14], desc[UR22] ;  /* 0x000016200e0075b4 */ /* 0x0001e20008011000 */
[----:B------:R-:W-:Y:S01]  /*48e0*/  UIADD3 UR8, UR8, 0x29100, URZ ;  /* 0x0002910008087890 */ /* 0x000fe2000fffe03f */
[----:B------:R-:W-:Y:S01]  /*48f0*/  SEL R5, RZ, 0x1, P0 ;  /* 0x00000001ff057807 */ /* 0x000fe20000000000 */
[----:B------:R-:W-:Y:S01]  /*4900*/  UMOV UR13, 0x30000 ;  /* 0x00030000000d7882 */ /* 0x000fe20000000000 */
[----:B------:R-:W-:Y:S01]  /*4910*/  UMOV UR17, UR33 ;  /* 0x0000002100117c82 */ /* 0x000fe20008000000 */
[----:B------:R-:W-:Y:S01]  /*4920*/  UMOV UR18, UR34 ;  /* 0x0000002200127c82 */ /* 0x000fe20008000000 */
[----:B------:R-:W-:Y:S01]  /*4930*/  UMOV UR20, UR36 ;  /* 0x0000002400147c82 */ /* 0x000fe20008000000 */
[----:B------:R-:W-:Y:S01]  /*4940*/  UMOV UR9, UR33 ;  /* 0x0000002100097c82 */ /* 0x000fe20008000000 */
[----:B------:R-:W-:Y:S01]  /*4950*/  UMOV UR11, UR19 ;  /* 0x00000013000b7c82 */ /* 0x000fe20008000000 */
[----:B------:R-:W-:Y:S01]  /*4960*/  UMOV UR12, UR36 ;  /* 0x00000024000c7c82 */ /* 0x000fe20008000000 */
[----:B------:R0:W-:Y:S01]  /*4970*/  UTMALDG.3D [UR24], [UR14], desc[UR22] ;  /* 0x000016180e0075b4 */ /* 0x0001e20008011000 */
[----:B------:R-:W-:Y:S01]  /*4980*/  UMOV UR10, UR26 ;  /* 0x0000001a000a7c82 */ /* 0x000fe20008000000 */
[----:B------:R-:W-:-:S02]  /*4990*/  LOP3.LUT R4, R4, R5, RZ, 0x3c, !PT ;  /* 0x0000000504047212 */ /* 0x000fc400078e3cff */
[----:B------:R-:W-:Y:S01]  /*49a0*/  SEL R6, R6, RZ, P0 ;  /* 0x000000ff06067207 */ /* 0x000fe20000000000 */
[----:B------:R0:W-:Y:S01]  /*49b0*/  UTMALDG.3D.MULTICAST [UR16], [UR40], UR13, desc[UR22] ;  /* 0x00001610280073b4 */ /* 0x0001e2000801180d */
[----:B------:R0:W-:Y:S02]  /*49c0*/  UTMALDG.3D.MULTICAST [UR8], [UR40], UR13, desc[UR22] ;  /* 0x00001608280073b4 */ /* 0x0001e4000801180d */
[----:B0-----:R-:W-:Y:S05]  /*49d0*/  @P1 BRA `(.L_x_78) ;  /* 0xfffffffc00141947 */ /* 0x001fea000383ffff */
.L_x_75:
[----:B------:R-:W-:Y:S05]  /*49e0*/  BSYNC B1 ;  /* 0x0000000000017941 */ /* 0x000fea0003800000 */
.L_x_74:
[----:B------:R-:W-:Y:S01]  /*49f0*/  LOP3.LUT P1, RZ, R11, 0xff, RZ, 0xc0, !PT ;  /* 0x000000ff0bff7812 */ /* 0x000fe2000782c0ff */
[C---:B------:R-:W-:Y:S01]  /*4a00*/  IMAD.IADD R6, R12.reuse, 0x1, R9 ;  /* 0x000000010c067824 */ /* 0x040fe200078e0209 */
[----:B------:R-:W-:Y:S01]  /*4a10*/  ULDC.64 UR8, c[0x0][0x650] ;  /* 0x0001940000087ab9 */ /* 0x000fe20000000a00 */
[----:B------:R-:W-:Y:S01]  /*4a20*/  ISETP.GE.U32.AND P2, PT, R12, 0x5, PT ;  /* 0x000000050c00780c */ /* 0x000fe20003f46070 */
[----:B------:R-:W-:Y:S01]  /*4a30*/  BSSY B1, `(.L_x_79) ;  /* 0x000006d000017945 */ /* 0x000fe20003800000 */
[----:B------:R-:W-:Y:S01]  /*4a40*/  IMAD.MOV.U32 R21, RZ, RZ, -0x1 ;  /* 0xffffffffff157424 */ /* 0x000fe200078e00ff */
[----:B------:R-:W-:Y:S01]  /*4a50*/  ISETP.GT.U32.AND P0, PT, R6, 0x4, PT ;  /* 0x000000040600780c */ /* 0x000fe20003f04070 */
[----:B------:R-:W-:Y:S01]  /*4a60*/  IMAD.MOV.U32 R22, RZ, RZ, -0x1 ;  /* 0xffffffffff167424 */ /* 0x000fe200078e00ff */
[----:B------:R-:W-:Y:S01]  /*4a70*/  PRMT R11, RZ, 0x7610, R11 ;  /* 0x00007610ff0b7816 */ /* 0x000fe2000000000b */
[----:B------:R-:W-:Y:S01]  /*4a80*/  IMAD.MOV.U32 R7, RZ, RZ, -0x1 ;  /* 0xffffffffff077424 */ /* 0x000fe200078e00ff */
[----:B------:R-:W-:-:S03]  /*4a90*/  ISETP.LT.U32.AND P0, PT, R12, 0x5, P0 ;  /* 0x000000050c00780c */ /* 0x000fc60000701070 */
[----:B------:R-:W0:Y:S01]  /*4aa0*/  @P1 S2R R4, SR_CgaCtaId ;  /* 0x0000000000041919 */ /* 0x000e220000008800 */
[----:B------:R-:W-:-:S04]  /*4ab0*/  @P1 MOV R3, 0x400 ;  /* 0x0000040000031802 */ /* 0x000fc80000000f00 */
[----:B0-----:R-:W-:Y:S01]  /*4ac0*/  @P1 LEA R3, R4, R3, 0x18 ;  /* 0x0000000304031211 */ /* 0x001fe200078ec0ff */
[----:B------:R-:W-:-:S03]  /*4ad0*/  IMAD.WIDE.U32 R4, R6, -0x33333333, RZ ;  /* 0xcccccccd06047825 */ /* 0x000fc600078e00ff */
[----:B------:R0:W-:Y:S01]  /*4ae0*/  @P1 SYNCS.ARRIVE.TRANS64.A1T0 RZ, [R3+URZ+0x68], RZ ;  /* 0x000068ff03ff19a7 */ /* 0x0001e2000810003f */
[----:B------:R-:W-:Y:S02]  /*4af0*/  IADD3 R2, P1, R2, UR30, RZ ;  /* 0x0000001e02027c10 */ /* 0x000fe4000ff3e0ff */
[----:B------:R-:W-:Y:S02]  /*4b00*/  SHF.R.U32.HI R5, RZ, 0x2, R5 ;  /* 0x00000002ff057819 */ /* 0x000fe40000011605 */
[----:B------:R-:W-:Y:S02]  /*4b10*/  IADD3.X R17, R17, UR7, RZ, P1, !PT ;  /* 0x0000000711117c10 */ /* 0x000fe40008ffe4ff */
[----:B0-----:R-:W-:Y:S01]  /*4b20*/  SEL R3, RZ, 0x1, !P0 ;  /* 0x00000001ff037807 */ /* 0x001fe20004000000 */
[----:B------:R-:W-:Y:S01]  /*4b30*/  IMAD R9, R5, -0x5, R6 ;  /* 0xfffffffb05097824 */ /* 0x000fe200078e0206 */
[----:B------:R-:W-:Y:S02]  /*4b40*/  ISETP.GE.U32.AND P0, PT, R2, UR8, PT ;  /* 0x0000000802007c0c */ /* 0x000fe4000bf06070 */
[----:B------:R-:W-:-:S02]  /*4b50*/  LOP3.LUT R8, R8, R3, RZ, 0x3c, !PT ;  /* 0x0000000308087212 */ /* 0x000fc400078e3cff */
[----:B------:R-:W-:Y:S02]  /*4b60*/  ISETP.GE.U32.AND.EX P0, PT, R17, UR9, PT, P0 ;  /* 0x0000000911007c0c */ /* 0x000fe4000bf06100 */
[----:B------:R-:W-:Y:S02]  /*4b70*/  @P2 LOP3.LUT R8, R8, 0x1, R5, 0x78, !PT ;  /* 0x0000000108082812 */ /* 0x000fe400078e7805 */
[----:B------:R-:W-:-:S09]  /*4b80*/  PRMT R3, RZ, 0x7610, R3 ;  /* 0x00007610ff037816 */ /* 0x000fd20000000003 */
[----:B------:R-:W-:Y:S05]  /*4b90*/  @P0 BRA `(.L_x_80) ;  /* 0x0000000400580947 */ /* 0x000fea0003800000 */
[----:B------:R-:W0:Y:S01]  /*4ba0*/  S2R R21, SR_CTAID.X ;  /* 0x0000000000157919 */ /* 0x000e220000002500 */
[----:B------:R-:W-:Y:S01]  /*4bb0*/  ULDC.64 UR8, c[0x0][0x628] ;  /* 0x00018a0000087ab9 */ /* 0x000fe20000000a00 */
[----:B------:R-:W-:Y:S01]  /*4bc0*/  ULDC UR11, c[0x0][0x630] ;  /* 0x00018c00000b7ab9 */ /* 0x000fe20000000800 */
[----:B------:R-:W-:Y:S01]  /*4bd0*/  ISETP.NE.U32.AND P0, PT, RZ, UR8, PT ;  /* 0x00000008ff007c0c */ /* 0x000fe2000bf05070 */
[----:B------:R-:W1:Y:S01]  /*4be0*/  S2R R15, SR_CTAID.Y ;  /* 0x00000000000f7919 */ /* 0x000e620000002600 */
[----:B------:R-:W-:Y:S01]  /*4bf0*/  ULDC UR12, c[0x0][0x150] ;  /* 0x00005400000c7ab9 */ /* 0x000fe20000000800 */
[----:B------:R-:W-:Y:S01]  /*4c00*/  IMAD.MOV.U32 R4, RZ, RZ, R2 ;  /* 0x000000ffff047224 */ /* 0x000fe200078e0002 */
[----:B------:R-:W-:Y:S01]  /*4c10*/  ISETP.NE.AND.EX P0, PT, RZ, UR9, PT, P0 ;  /* 0x00000009ff007c0c */ /* 0x000fe2000bf05300 */
[----:B------:R-:W-:Y:S01]  /*4c20*/  IMAD.MOV.U32 R5, RZ, RZ, R17 ;  /* 0x000000ffff057224 */ /* 0x000fe200078e0011 */
[----:B0-----:R-:W-:-:S11]  /*4c30*/  I2FP.F32.U32 R22, R21 ;  /* 0x0000001500167245 */ /* 0x001fd60000201000 */
[----:B------:R-:W-:Y:S05]  /*4c40*/  @!P0 BRA `(.L_x_81) ;  /* 0x0000000000288947 */ /* 0x000fea0003800000 */
[----:B------:R-:W-:Y:S02]  /*4c50*/  ULDC UR10, c[0x0][0x634] ;  /* 0x00018d00000a7ab9 */ /* 0x000fe40000000800 */
[----:B------:R-:W-:-:S05]  /*4c60*/  IADD3 R5, P0, R2, UR10, RZ ;  /* 0x0000000a02057c10 */ /* 0x000fca000ff1e0ff */
[----:B------:R-:W-:-:S04]  /*4c70*/  IMAD.X R3, RZ, RZ, R17, P0 ;  /* 0x000000ffff037224 */ /* 0x000fc800000e0611 */
[----:B------:R-:W-:-:S04]  /*4c80*/  IMAD.WIDE.U32 R6, R3, UR8, RZ ;  /* 0x0000000803067c25 */ /* 0x000fc8000f8e00ff */
[----:B------:R-:W-:-:S04]  /*4c90*/  IMAD.WIDE.U32 R6, P0, R5, UR9, R6 ;  /* 0x0000000905067c25 */ /* 0x000fc8000f800006 */
[----:B------:R-:W-:-:S04]  /*4ca0*/  IMAD.WIDE.U32 R4, R5, UR8, RZ ;  /* 0x0000000805047c25 */ /* 0x000fc8000f8e00ff */
[----:B------:R-:W-:Y:S01]  /*4cb0*/  IMAD.MOV.U32 R4, RZ, RZ, R7 ;  /* 0x000000ffff047224 */ /* 0x000fe200078e0007 */
[----:B------:R-:W-:Y:S01]  /*4cc0*/  IADD3 RZ, P1, R5, R6, RZ ;  /* 0x0000000605ff7210 */ /* 0x000fe20007f3e0ff */
[----:B------:R-:W-:-:S04]  /*4cd0*/  IMAD.X R5, RZ, RZ, RZ, P0 ;  /* 0x000000ffff057224 */ /* 0x000fc800000e06ff */
[----:B------:R-:W-:-:S08]  /*4ce0*/  IMAD.WIDE.U32.X R4, R3, UR9, R4, P1 ;  /* 0x0000000903047c25 */ /* 0x000fd000088e0404 */
.L_x_81:
[--C-:B------:R-:W-:Y:S01]  /*4cf0*/  SHF.R.U64 R14, R4, UR11, R5.reuse ;  /* 0x0000000b040e7c19 */ /* 0x100fe20008001205 */
[----:B------:R-:W-:Y:S01]  /*4d00*/  FMUL R22, R22, UR12 ;  /* 0x0000000c16167c20 */ /* 0x000fe20008400000 */
[----:B------:R-:W-:Y:S01]  /*4d10*/  SHF.R.U32.HI R3, RZ, UR11, R5 ;  /* 0x0000000bff037c19 */ /* 0x000fe20008011605 */
[----:B------:R-:W0:Y:S01]  /*4d20*/  LDC R6, c[0x0][0x144] ;  /* 0x00005100ff067b82 */ /* 0x000e220000000800 */
[----:B------:R-:W-:Y:S01]  /*4d30*/  IADD3 R4, P0, RZ, -R14, RZ ;  /* 0x8000000eff047210 */ /* 0x000fe20007f1e0ff */
[----:B------:R-:W-:Y:S01]  /*4d40*/  ULDC.64 UR8, c[0x0][0x620] ;  /* 0x0001880000087ab9 */ /* 0x000fe20000000a00 */
[----:B-1----:R-:W-:Y:S01]  /*4d50*/  I2FP.F32.U32 R5, R15 ;  /* 0x0000000f00057245 */ /* 0x002fe20000201000 */
[----:B------:R-:W1:Y:S01]  /*4d60*/  F2I.U32.TRUNC.NTZ R22, R22 ;  /* 0x0000001600167305 */ /* 0x000e62000020f000 */
[----:B------:R-:W-:Y:S01]  /*4d70*/  ULDC UR10, c[0x0][0x154] ;  /* 0x00005500000a7ab9 */ /* 0x000fe20000000800 */
[----:B------:R-:W-:Y:S01]  /*4d80*/  IMAD.X R3, RZ, RZ, ~R3, P0 ;  /* 0x000000ffff037224 */ /* 0x000fe200000e0e03 */
[----:B------:R-:W-:Y:S01]  /*4d90*/  ISETP.NE.AND P2, PT, R16, 0x1, PT ;  /* 0x000000011000780c */ /* 0x000fe20003f45270 */
[----:B------:R-:W-:Y:S01]  /*4da0*/  FMUL R23, R5, UR10 ;  /* 0x0000000a05177c20 */ /* 0x000fe20008400000 */
[----:B------:R-:W2:Y:S01]  /*4db0*/  LDC R24, c[0x0][0x148] ;  /* 0x00005200ff187b82 */ /* 0x000ea20000000800 */
[----:B------:R-:W-:Y:S01]  /*4dc0*/  IMAD R3, R3, UR8, RZ ;  /* 0x0000000803037c24 */ /* 0x000fe2000f8e02ff */
[----:B------:R-:W-:-:S02]  /*4dd0*/  ULDC.64 UR10, c[0x0][0x640] ;  /* 0x00019000000a7ab9 */ /* 0x000fc40000000a00 */
[----:B------:R-:W-:Y:S01]  /*4de0*/  ISETP.NE.U32.AND P0, PT, RZ, UR10, PT ;  /* 0x0000000aff007c0c */ /* 0x000fe2000bf05070 */
[C---:B------:R-:W-:Y:S01]  /*4df0*/  IMAD R7, R4.reuse, UR9, R3 ;  /* 0x0000000904077c24 */ /* 0x040fe2000f8e0203 */
[----:B------:R-:W3:Y:S01]  /*4e00*/  F2I.U32.TRUNC.NTZ R23, R23 ;  /* 0x0000001700177305 */ /* 0x000ee2000020f000 */
[----:B------:R-:W-:Y:S01]  /*4e10*/  IMAD.MOV.U32 R3, RZ, RZ, R17 ;  /* 0x000000ffff037224 */ /* 0x000fe200078e0011 */
[----:B------:R-:W-:Y:S01]  /*4e20*/  ISETP.NE.AND.EX P0, PT, RZ, UR11, PT, P0 ;  /* 0x0000000bff007c0c */ /* 0x000fe2000bf05300 */
[----:B-1----:R-:W-:Y:S02]  /*4e30*/  IMAD.MOV R22, RZ, RZ, -R22 ;  /* 0x000000ffff167224 */ /* 0x002fe400078e0a16 */
[----:B------:R-:W-:Y:S01]  /*4e40*/  IMAD.WIDE.U32 R4, R4, UR8, R2 ;  /* 0x0000000804047c25 */ /* 0x000fe2000f8e0002 */
[----:B------:R-:W-:-:S03]  /*4e50*/  ULDC UR8, c[0x0][0x618] ;  /* 0x0001860000087ab9 */ /* 0x000fc60000000800 */
[----:B------:R-:W-:Y:S02]  /*4e60*/  IMAD.IADD R5, R5, 0x1, R7 ;  /* 0x0000000105057824 */ /* 0x000fe400078e0207 */
[----:B0-----:R-:W-:-:S03]  /*4e70*/  IMAD R3, R6, R22, R21 ;  /* 0x0000001606037224 */ /* 0x001fc600078e0215 */
[----:B------:R-:W-:Y:S01]  /*4e80*/  SHF.R.U64 R21, R4, UR8, R5 ;  /* 0x0000000804157c19 */ /* 0x000fe20008001205 */
[----:B---3--:R-:W-:Y:S01]  /*4e90*/  IMAD.MOV R6, RZ, RZ, -R23 ;  /* 0x000000ffff067224 */ /* 0x008fe200078e0a17 */
[----:B------:R-:W-:Y:S01]  /*4ea0*/  SHF.R.U32.HI R4, RZ, UR8, R5 ;  /* 0x00000008ff047c19 */ /* 0x000fe20008011605 */
[----:B------:R-:W-:Y:S02]  /*4eb0*/  ULDC UR8, c[0x0][0x608] ;  /* 0x0001820000087ab9 */ /* 0x000fe40000000800 */
[----:B--2---:R-:W-:Y:S01]  /*4ec0*/  @P2 IMAD R3, R24, R6, R15 ;  /* 0x0000000618032224 */ /* 0x004fe200078e020f */
[--C-:B------:R-:W-:Y:S02]  /*4ed0*/  SHF.R.U64 R22, R21, UR8, R4.reuse ;  /* 0x0000000815167c19 */ /* 0x100fe40008001204 */
[----:B------:R-:W-:Y:S01]  /*4ee0*/  SHF.R.U32.HI R5, RZ, UR8, R4 ;  /* 0x00000008ff057c19 */ /* 0x000fe20008011604 */
[----:B------:R-:W-:-:S03]  /*4ef0*/  ULDC UR8, c[0x0][0x658] ;  /* 0x0001960000087ab9 */ /* 0x000fc60000000800 */
[--C-:B------:R-:W-:Y:S02]  /*4f00*/  SHF.R.U64 R15, R22, UR8, R5.reuse ;  /* 0x00000008160f7c19 */ /* 0x100fe40008001205 */
[----:B------:R-:W-:-:S03]  /*4f10*/  SHF.R.U32.HI R23, RZ, UR8, R5 ;  /* 0x00000008ff177c19 */ /* 0x000fc60008011605 */
[----:B------:R-:W-:Y:S02]  /*4f20*/  IMAD.MOV.U32 R6, RZ, RZ, R15 ;  /* 0x000000ffff067224 */ /* 0x000fe400078e000f */
[----:B------:R-:W-:Y:S01]  /*4f30*/  IMAD.MOV.U32 R5, RZ, RZ, R23 ;  /* 0x000000ffff057224 */ /* 0x000fe200078e0017 */
[----:B------:R-:W-:Y:S06]  /*4f40*/  @!P0 BRA `(.L_x_82) ;  /* 0x00000000002c8947 */ /* 0x000fec0003800000 */
        /* <DEDUP_REMOVED lines=9> */
[----:B------:R-:W-:-:S04]  /*4fe0*/  IMAD.WIDE.U32.X R4, R23, UR11, R4, P1 ;  /* 0x0000000b17047c25 */ /* 0x000fc800088e0404 */
[----:B------:R-:W-:-:S07]  /*4ff0*/  IMAD.MOV.U32 R6, RZ, RZ, R4 ;  /* 0x000000ffff067224 */ /* 0x000fce00078e0004 */
.L_x_82:
[----:B------:R-:W-:Y:S01]  /*5000*/  ULDC UR8, c[0x0][0x648] ;  /* 0x0001920000087ab9 */ /* 0x000fe20000000800 */
[----:B------:R-:W-:Y:S01]  /*5010*/  LOP3.LUT R4, R22, UR6, RZ, 0xc0, !PT ;  /* 0x0000000616047c12 */ /* 0x000fe2000f8ec0ff */
[----:B------:R-:W-:Y:S01]  /*5020*/  ULDC UR9, c[0x0][0x610] ;  /* 0x0001840000097ab9 */ /* 0x000fe20000000800 */
[----:B------:R-:W-:Y:S01]  /*5030*/  SHF.R.U64 R5, R6, UR8, R5 ;  /* 0x0000000806057c19 */ /* 0x000fe20008001205 */
[----:B------:R-:W-:Y:S01]  /*5040*/  ULDC UR8, c[0x0][0x638] ;  /* 0x00018e0000087ab9 */ /* 0x000fe20000000800 */
[----:B------:R-:W-:Y:S01]  /*5050*/  LOP3.LUT R22, R21, UR4, RZ, 0xc0, !PT ;  /* 0x0000000415167c12 */ /* 0x000fe2000f8ec0ff */
[----:B------:R-:W-:Y:S02]  /*5060*/  IMAD.MOV.U32 R7, RZ, RZ, R14 ;  /* 0x000000ffff077224 */ /* 0x000fe400078e000e */
[----:B------:R-:W-:Y:S02]  /*5070*/  IMAD.MOV R6, RZ, RZ, -R5 ;  /* 0x000000ffff067224 */ /* 0x000fe400078e0a05 */
[----:B------:R-:W-:-:S02]  /*5080*/  IMAD R4, R5, UR5, R4 ;  /* 0x0000000505047c24 */ /* 0x000fc4000f8e0204 */
[----:B------:R-:W-:Y:S01]  /*5090*/  IMAD R15, R6, UR8, R15 ;  /* 0x00000008060f7c24 */ /* 0x000fe2000f8e020f */
[----:B------:R-:W-:Y:S01]  /*50a0*/  ULDC UR8, c[0x0][0x600] ;  /* 0x0001800000087ab9 */ /* 0x000fe20000000800 */
[----:B------:R-:W-:Y:S02]  /*50b0*/  IMAD R21, R4, UR9, R3 ;  /* 0x0000000904157c24 */ /* 0x000fe4000f8e0203 */
[----:B------:R-:W-:Y:S02]  /*50c0*/  IMAD R4, R15, UR8, R22 ;  /* 0x000000080f047c24 */ /* 0x000fe4000f8e0216 */
[----:B------:R-:W-:-:S03]  /*50d0*/  IMAD.MOV.U32 R3, RZ, RZ, 0x1 ;  /* 0x00000001ff037424 */ /* 0x000fc600078e00ff */
[----:B------:R-:W-:Y:S02]  /*50e0*/  SEL R22, R4, R21, !P2 ;  /* 0x0000001504167207 */ /* 0x000fe40005000000 */
[----:B------:R-:W-:-:S07]  /*50f0*/  SEL R21, R21, R4, !P2 ;  /* 0x0000000415157207 */ /* 0x000fce0005000000 */
.L_x_80:
[----:B------:R-:W-:Y:S05]  /*5100*/  BSYNC B1 ;  /* 0x0000000000017941 */ /* 0x000fea0003800000 */
.L_x_79:
[----:B------:R-:W-:-:S13]  /*5110*/  LOP3.LUT P0, RZ, R3, 0xff, RZ, 0xc0, !PT ;  /* 0x000000ff03ff7812 */ /* 0x000fda000780c0ff */
[----:B------:R-:W-:Y:S05]  /*5120*/  @P0 BRA `(.L_x_83) ;  /* 0xfffffff4000c0947 */ /* 0x000fea000383ffff */
[----:B------:R-:W-:Y:S05]  /*5130*/  BSYNC B0 ;  /* 0x0000000000007941 */ /* 0x000fea0003800000 */
.L_x_72:
[----:B------:R-:W-:-:S03]  /*5140*/  UMOV UR8, 0xffffffff ;  /* 0xffffffff00087882 */ /* 0x000fc60000000000 */
[----:B------:R-:W-:Y:S05]  /*5150*/  BRA.DIV UR8, `(.L_x_84) ;  /* 0x0000000608387947 */ /* 0x000fea000b800000 */
[----:B------:R-:W-:-:S13]  /*5160*/  ELECT P6, URZ, PT ;  /* 0x00000000003f782f */ /* 0x000fda00038c0000 */
.L_x_99:
[----:B------:R-:W-:Y:S04]  /*5170*/  BSSY B0, `(.L_x_85) ;  /* 0x0000034000007945 */ /* 0x000fe80003800000 */
[----:B------:R-:W-:Y:S05]  /*5180*/  @!P6 BRA `(.L_x_86) ;  /* 0x0000000000c8e947 */ /* 0x000fea0003800000 */
[----:B------:R-:W-:-:S04]  /*5190*/  LOP3.LUT R18, R18, 0x2, RZ, 0xfc, !PT ;  /* 0x0000000212127812 */ /* 0x000fc800078efcff */
[----:B------:R-:W-:-:S13]  /*51a0*/  ISETP.NE.AND P0, PT, R18, 0x3, PT ;  /* 0x000000031200780c */ /* 0x000fda0003f05270 */
[----:B------:R-:W-:Y:S05]  /*51b0*/  @!P0 BRA `(.L_x_87) ;  /* 0x0000000000048947 */ /* 0x000fea0003800000 */
[----:B------:R-:W-:Y:S01]  /*51c0*/  BPT.TRAP 0x1 ;  /* 0x000000040000795c */ /* 0x000fe20000300000 */
.L_x_87:
[----:B------:R-:W0:Y:S01]  /*51d0*/  S2R R3, SR_CgaCtaId ;  /* 0x0000000000037919 */ /* 0x000e220000008800 */
[----:B------:R-:W-:Y:S02]  /*51e0*/  MOV R0, 0x400 ;  /* 0x0000040000007802 */ /* 0x000fe40000000f00 */
[----:B------:R-:W-:Y:S02]  /*51f0*/  SHF.L.U32 R2, R8, 0x1f, RZ ;  /* 0x0000001f08027819 */ /* 0x000fe400000006ff */
[----:B0-----:R-:W-:-:S05]  /*5200*/  LEA R0, R3, R0, 0x18 ;  /* 0x0000000003007211 */ /* 0x001fca00078ec0ff */
[----:B------:R-:W-:-:S04]  /*5210*/  VIADD R0, R0, 0x28 ;  /* 0x0000002800007836 */ /* 0x000fc80000000000 */
[C---:B------:R-:W-:Y:S02]  /*5220*/  IMAD R5, R9.reuse, 0x8, R0 ;  /* 0x0000000809057824 */ /* 0x040fe400078e0200 */
[----:B------:R-:W-:Y:S02]  /*5230*/  VIADD R9, R9, 0x1 ;  /* 0x0000000109097836 */ /* 0x000fe40000000000 */
[----:B------:R-:W0:Y:S03]  /*5240*/  SYNCS.PHASECHK.TRANS64.TRYWAIT P0, [R5+URZ], R2 ;  /* 0x00000002050075a7 */ /* 0x000e26000800017f */
[----:B------:R-:W-:-:S04]  /*5250*/  ISETP.NE.AND P1, PT, R9, 0x5, PT ;  /* 0x000000050900780c */ /* 0x000fc80003f25270 */
[----:B------:R-:W-:Y:S02]  /*5260*/  SEL R3, RZ, 0x1, P1 ;  /* 0x00000001ff037807 */ /* 0x000fe40000800000 */
[----:B------:R-:W-:Y:S02]  /*5270*/  SEL R9, R9, RZ, P1 ;  /* 0x000000ff09097207 */ /* 0x000fe40000800000 */
[----:B------:R-:W-:-:S03]  /*5280*/  LOP3.LUT R8, R8, R3, RZ, 0x3c, !PT ;  /* 0x0000000308087212 */ /* 0x000fc600078e3cff */
[----:B------:R-:W-:Y:S01]  /*5290*/  IMAD R7, R9, 0x8, R0 ;  /* 0x0000000809077824 */ /* 0x000fe200078e0200 */
[----:B------:R-:W-:Y:S01]  /*52a0*/  SHF.L.U32 R4, R8, 0x1f, RZ ;  /* 0x0000001f08047819 */ /* 0x000fe200000006ff */
[----:B0-----:R-:W-:Y:S06]  /*52b0*/  @!P0 BRA `(.L_x_88) ;  /* 0x0000000400008947 */ /* 0x001fec0003800000 */
.L_x_100:
[----:B------:R-:W1:Y:S01]  /*52c0*/  SYNCS.PHASECHK.TRANS64.TRYWAIT P0, [R7+URZ], R4 ;  /* 0x00000004070075a7 */ /* 0x000e62000800017f */
[----:B0-----:R-:W-:-:S05]  /*52d0*/  VIADD R2, R9, 0x1 ;  /* 0x0000000109027836 */ /* 0x001fca0000000000 */
[----:B------:R-:W-:-:S04]  /*52e0*/  ISETP.NE.AND P1, PT, R2, 0x5, PT ;  /* 0x000000050200780c */ /* 0x000fc80003f25270 */
[----:B------:R-:W-:Y:S02]  /*52f0*/  SEL R3, RZ, 0x1, P1 ;  /* 0x00000001ff037807 */ /* 0x000fe40000800000 */
[----:B------:R-:W-:Y:S02]  /*5300*/  SEL R9, R2, RZ, P1 ;  /* 0x000000ff02097207 */ /* 0x000fe40000800000 */
[----:B------:R-:W-:-:S03]  /*5310*/  LOP3.LUT R8, R8, R3, RZ, 0x3c, !PT ;  /* 0x0000000308087212 */ /* 0x000fc600078e3cff */
[----:B------:R-:W-:Y:S01]  /*5320*/  IMAD R10, R9, 0x8, R0 ;  /* 0x00000008090a7824 */ /* 0x000fe200078e0200 */
[----:B------:R-:W-:Y:S01]  /*5330*/  SHF.L.U32 R5, R8, 0x1f, RZ ;  /* 0x0000001f08057819 */ /* 0x000fe200000006ff */
[----:B-1----:R-:W-:Y:S06]  /*5340*/  @!P0 BRA `(.L_x_89) ;  /* 0x0000000000f08947 */ /* 0x002fec0003800000 */
.L_x_101:
[----:B------:R-:W1:Y:S01]  /*5350*/  SYNCS.PHASECHK.TRANS64.TRYWAIT P0, [R10+URZ], R5 ;  /* 0x000000050a0075a7 */ /* 0x000e62000800017f */
[----:B------:R-:W-:-:S05]  /*5360*/  VIADD R2, R9, 0x1 ;  /* 0x0000000109027836 */ /* 0x000fca0000000000 */
[----:B------:R-:W-:-:S04]  /*5370*/  ISETP.NE.AND P1, PT, R2, 0x5, PT ;  /* 0x000000050200780c */ /* 0x000fc80003f25270 */
[----:B------:R-:W-:Y:S02]  /*5380*/  SEL R3, RZ, 0x1, P1 ;  /* 0x00000001ff037807 */ /* 0x000fe40000800000 */
[----:B0-----:R-:W-:Y:S02]  /*5390*/  SEL R7, R2, RZ, P1 ;  /* 0x000000ff02077207 */ /* 0x001fe40000800000 */
[----:B------:R-:W-:-:S03]  /*53a0*/  LOP3.LUT R9, R8, R3, RZ, 0x3c, !PT ;  /* 0x0000000308097212 */ /* 0x000fc600078e3cff */
[----:B------:R-:W-:Y:S01]  /*53b0*/  IMAD R11, R7, 0x8, R0 ;  /* 0x00000008070b7824 */ /* 0x000fe200078e0200 */
[----:B------:R-:W-:Y:S01]  /*53c0*/  SHF.L.U32 R6, R9, 0x1f, RZ ;  /* 0x0000001f09067819 */ /* 0x000fe200000006ff */
[----:B-1----:R-:W-:Y:S06]  /*53d0*/  @!P0 BRA `(.L_x_90) ;  /* 0x0000000000e08947 */ /* 0x002fec0003800000 */
.L_x_102:
[----:B------:R-:W1:Y:S01]  /*53e0*/  SYNCS.PHASECHK.TRANS64.TRYWAIT P0, [R11+URZ], R6 ;  /* 0x000000060b0075a7 */ /* 0x000e62000800017f */
[----:B------:R-:W-:-:S05]  /*53f0*/  VIADD R2, R7, 0x1 ;  /* 0x0000000107027836 */ /* 0x000fca0000000000 */
[----:B------:R-:W-:-:S04]  /*5400*/  ISETP.NE.AND P1, PT, R2, 0x5, PT ;  /* 0x000000050200780c */ /* 0x000fc80003f25270 */
[----:B------:R-:W-:Y:S02]  /*5410*/  SEL R4, RZ, 0x1, P1 ;  /* 0x00000001ff047807 */ /* 0x000fe40000800000 */
[----:B------:R-:W-:Y:S02]  /*5420*/  SEL R3, R2, RZ, P1 ;  /* 0x000000ff02037207 */ /* 0x000fe40000800000 */
[----:B------:R-:W-:Y:S01]  /*5430*/  LOP3.LUT R4, R9, R4, RZ, 0x3c, !PT ;  /* 0x0000000409047212 */ /* 0x000fe200078e3cff */
[----:B-1----:R-:W-:Y:S06]  /*5440*/  @!P0 BRA `(.L_x_91) ;  /* 0x0000000000d88947 */ /* 0x002fec0003800000 */
.L_x_103:
[----:B------:R-:W-:Y:S01]  /*5450*/  IMAD R3, R3, 0x8, R0 ;  /* 0x0000000803037824 */ /* 0x000fe200078e0200 */
[----:B------:R-:W-:-:S07]  /*5460*/  SHF.L.U32 R0, R4, 0x1f, RZ ;  /* 0x0000001f04007819 */ /* 0x000fce00000006ff */
.L_x_92:
[----:B--2---:R2:W3:Y:S02]  /*5470*/  SYNCS.PHASECHK.TRANS64.TRYWAIT P0, [R3+URZ], R0 ;  /* 0x00000000030075a7 */ /* 0x0044e4000800017f */
[----:B---3--:R-:W-:Y:S05]  /*5480*/  @!P0 NANOSLEEP.SYNCS 0x989680 ;  /* 0x009896800000895d */ /* 0x008fea0003900000 */
[----:B------:R-:W3:Y:S02]  /*5490*/  @!P0 SYNCS.PHASECHK.TRANS64 P0, [R3+URZ], R0 ;  /* 0x00000000030085a7 */ /* 0x000ee4000800007f */
[----:B---3--:R-:W-:Y:S05]  /*54a0*/  @!P0 BRA `(.L_x_92) ;  /* 0xfffffffc00f08947 */ /* 0x008fea000383ffff */
.L_x_86:
[----:B------:R-:W-:Y:S05]  /*54b0*/  BSYNC B0 ;  /* 0x0000000000007941 */ /* 0x000fea0003800000 */
.L_x_85:
[----:B------:R-:W-:Y:S05]  /*54c0*/  EXIT ;  /* 0x000000000000794d */ /* 0x000fea0003800000 */
.L_x_21:
[----:B-1----:R1:W2:Y:S02]  /*54d0*/  SYNCS.PHASECHK.TRANS64.TRYWAIT P1, [R3+URZ], R0 ;  /* 0x00000000030075a7 */ /* 0x0022a4000802017f */
[----:B--2---:R-:W-:Y:S05]  /*54e0*/  @!P1 NANOSLEEP.SYNCS 0x989680 ;  /* 0x009896800000995d */ /* 0x004fea0003900000 */
[----:B------:R-:W2:Y:S02]  /*54f0*/  @!P1 SYNCS.PHASECHK.TRANS64 P1, [R3+URZ], R0 ;  /* 0x00000000030095a7 */ /* 0x000ea4000802007f */
[----:B--2---:R-:W-:Y:S05]  /*5500*/  @!P1 BRA `(.L_x_21) ;  /* 0xfffffffc00f09947 */ /* 0x004fea000383ffff */
[----:B------:R-:W-:Y:S05]  /*5510*/  BRA `(.L_x_20) ;  /* 0xffffffc000487947 */ /* 0x000fea000383ffff */
.L_x_26:
[----:B-1----:R1:W2:Y:S02]  /*5520*/  SYNCS.PHASECHK.TRANS64.TRYWAIT P1, [R5+URZ], R4 ;  /* 0x00000004050075a7 */ /* 0x0022a4000802017f */
[----:B--2---:R-:W-:Y:S05]  /*5530*/  @!P1 NANOSLEEP.SYNCS 0x989680 ;  /* 0x009896800000995d */ /* 0x004fea0003900000 */
[----:B------:R-:W2:Y:S02]  /*5540*/  @!P1 SYNCS.PHASECHK.TRANS64 P1, [R5+URZ], R4 ;  /* 0x00000004050095a7 */ /* 0x000ea4000802007f */
[----:B--2---:R-:W-:Y:S05]  /*5550*/  @!P1 BRA `(.L_x_26) ;  /* 0xfffffffc00f09947 */ /* 0x004fea000383ffff */
[----:B------:R-:W-:Y:S05]  /*5560*/  BRA `(.L_x_25) ;  /* 0xffffffc400a47947 */ /* 0x000fea000383ffff */
.L_x_73:
[----:B------:R-:W-:Y:S01]  /*5570*/  BSSY B1, `(.L_x_93) ;  /* 0x0000006000017945 */ /* 0x000fe20003800000 */
[----:B------:R-:W-:-:S07]  /*5580*/  IMAD.MOV.U32 R15, RZ, RZ, -0x1 ;  /* 0xffffffffff0f7424 */ /* 0x000fce00078e00ff */
[----:B------:R-:W-:Y:S05]  /*5590*/  WARPSYNC.COLLECTIVE R15, `(.L_x_94) ;  /* 0x000000000f0c7348 */ /* 0x000fea0003c00000 */
[----:B------:R-:W-:Y:S02]  /*55a0*/  ELECT P6, UR62, PT ;  /* 0x00000000003e782f */ /* 0x000fe400038c0000 */
[----:B------:R-:W-:Y:S01]  /*55b0*/  MOV R14, UR62 ;  /* 0x0000003e000e7c02 */ /* 0x000fe20008000f00 */
[----:B------:R-:W-:Y:S10]  /*55c0*/  ENDCOLLECTIVE ;  /* 0x000000000000791b */ /* 0x000ff40003800000 */
.L_x_94:
[----:B------:R-:W-:Y:S05]  /*55d0*/  BSYNC B1 ;  /* 0x0000000000017941 */ /* 0x000fea0003800000 */
.L_x_93:
[----:B------:R-:W-:Y:S05]  /*55e0*/  BRA `(.L_x_95) ;  /* 0xffffffec00e87947 */ /* 0x000fea000383ffff */
.L_x_76:
[----:B-1----:R1:W2:Y:S02]  /*55f0*/  SYNCS.PHASECHK.TRANS64.TRYWAIT P0, [R24+URZ+0x28], R5 ;  /* 0x00002805180075a7 */ /* 0x0022a4000800017f */
[----:B--2---:R-:W-:Y:S05]  /*5600*/  @!P0 NANOSLEEP.SYNCS 0x989680 ;  /* 0x009896800000895d */ /* 0x004fea0003900000 */
[----:B------:R-:W2:Y:S02]  /*5610*/  @!P0 SYNCS.PHASECHK.TRANS64 P0, [R24+URZ+0x28], R5 ;  /* 0x00002805180085a7 */ /* 0x000ea4000800007f */
[----:B--2---:R-:W-:Y:S05]  /*5620*/  @!P0 BRA `(.L_x_76) ;  /* 0xfffffffc00f08947 */ /* 0x004fea000383ffff */
[----:B------:R-:W-:Y:S05]  /*5630*/  BRA `(.L_x_96) ;  /* 0xfffffff000207947 */ /* 0x000fea000383ffff */
.L_x_84:
[----:B------:R-:W-:Y:S01]  /*5640*/  BSSY B0, `(.L_x_97) ;  /* 0x0000006000007945 */ /* 0x000fe20003800000 */
[----:B------:R-:W-:-:S07]  /*5650*/  IMAD.MOV.U32 R15, RZ, RZ, -0x1 ;  /* 0xffffffffff0f7424 */ /* 0x000fce00078e00ff */
[----:B------:R-:W-:Y:S05]  /*5660*/  WARPSYNC.COLLECTIVE R15, `(.L_x_98) ;  /* 0x000000000f0c7348 */ /* 0x000fea0003c00000 */
[----:B------:R-:W-:Y:S02]  /*5670*/  ELECT P6, UR62, PT ;  /* 0x00000000003e782f */ /* 0x000fe400038c0000 */
[----:B------:R-:W-:Y:S01]  /*5680*/  MOV R14, UR62 ;  /* 0x0000003e000e7c02 */ /* 0x000fe20008000f00 */
[----:B------:R-:W-:Y:S10]  /*5690*/  ENDCOLLECTIVE ;  /* 0x000000000000791b */ /* 0x000ff40003800000 */
.L_x_98:
[----:B------:R-:W-:Y:S05]  /*56a0*/  BSYNC B0 ;  /* 0x0000000000007941 */ /* 0x000fea0003800000 */
.L_x_97:
[----:B------:R-:W-:Y:S05]  /*56b0*/  BRA `(.L_x_99) ;  /* 0xfffffff800ac7947 */ /* 0x000fea000383ffff */
.L_x_88:
[----:B0-----:R0:W1:Y:S02]  /*56c0*/  SYNCS.PHASECHK.TRANS64.TRYWAIT P0, [R5+URZ], R2 ;  /* 0x00000002050075a7 */ /* 0x001064000800017f */
[----:B-1----:R-:W-:Y:S05]  /*56d0*/  @!P0 NANOSLEEP.SYNCS 0x989680 ;  /* 0x009896800000895d */ /* 0x002fea0003900000 */
[----:B------:R-:W1:Y:S02]  /*56e0*/  @!P0 SYNCS.PHASECHK.TRANS64 P0, [R5+URZ], R2 ;  /* 0x00000002050085a7 */ /* 0x000e64000800007f */
[----:B-1----:R-:W-:Y:S05]  /*56f0*/  @!P0 BRA `(.L_x_88) ;  /* 0xfffffffc00f08947 */ /* 0x002fea000383ffff */
[----:B------:R-:W-:Y:S05]  /*5700*/  BRA `(.L_x_100) ;  /* 0xfffffff800ec7947 */ /* 0x000fea000383ffff */
.L_x_89:
[----:B0-----:R0:W1:Y:S02]  /*5710*/  SYNCS.PHASECHK.TRANS64.TRYWAIT P0, [R7+URZ], R4 ;  /* 0x00000004070075a7 */ /* 0x001064000800017f */
[----:B-1----:R-:W-:Y:S05]  /*5720*/  @!P0 NANOSLEEP.SYNCS 0x989680 ;  /* 0x009896800000895d */ /* 0x002fea0003900000 */
[----:B------:R-:W1:Y:S02]  /*5730*/  @!P0 SYNCS.PHASECHK.TRANS64 P0, [R7+URZ], R4 ;  /* 0x00000004070085a7 */ /* 0x000e64000800007f */
[----:B-1----:R-:W-:Y:S05]  /*5740*/  @!P0 BRA `(.L_x_89) ;  /* 0xfffffffc00f08947 */ /* 0x002fea000383ffff */
[----:B------:R-:W-:Y:S05]  /*5750*/  BRA `(.L_x_101) ;  /* 0xfffffff800fc7947 */ /* 0x000fea000383ffff */
.L_x_90:
[----:B0-----:R0:W1:Y:S02]  /*5760*/  SYNCS.PHASECHK.TRANS64.TRYWAIT P0, [R10+URZ], R5 ;  /* 0x000000050a0075a7 */ /* 0x001064000800017f */
[----:B-1----:R-:W-:Y:S05]  /*5770*/  @!P0 NANOSLEEP.SYNCS 0x989680 ;  /* 0x009896800000895d */ /* 0x002fea0003900000 */
[----:B------:R-:W1:Y:S02]  /*5780*/  @!P0 SYNCS.PHASECHK.TRANS64 P0, [R10+URZ], R5 ;  /* 0x000000050a0085a7 */ /* 0x000e64000800007f */
[----:B-1----:R-:W-:Y:S05]  /*5790*/  @!P0 BRA `(.L_x_90) ;  /* 0xfffffffc00f08947 */ /* 0x002fea000383ffff */
[----:B------:R-:W-:Y:S05]  /*57a0*/  BRA `(.L_x_102) ;  /* 0xfffffffc000c7947 */ /* 0x000fea000383ffff */
.L_x_91:
[----:B-1----:R1:W2:Y:S02]  /*57b0*/  SYNCS.PHASECHK.TRANS64.TRYWAIT P0, [R11+URZ], R6 ;  /* 0x000000060b0075a7 */ /* 0x0022a4000800017f */
[----:B--2---:R-:W-:Y:S05]  /*57c0*/  @!P0 NANOSLEEP.SYNCS 0x989680 ;  /* 0x009896800000895d */ /* 0x004fea0003900000 */
[----:B------:R-:W2:Y:S02]  /*57d0*/  @!P0 SYNCS.PHASECHK.TRANS64 P0, [R11+URZ], R6 ;  /* 0x000000060b0085a7 */ /* 0x000ea4000800007f */
[----:B--2---:R-:W-:Y:S05]  /*57e0*/  @!P0 BRA `(.L_x_91) ;  /* 0xfffffffc00f08947 */ /* 0x004fea000383ffff */
[----:B------:R-:W-:Y:S05]  /*57f0*/  BRA `(.L_x_103) ;  /* 0xfffffffc00147947 */ /* 0x000fea000383ffff */
.L_x_104:
[----:B------:R-:W-:-:S00]  /*5800*/  BRA `(.L_x_104) ;  /* 0xfffffffc00fc7947 */ /* 0x000fc0000383ffff */
[----:B------:R-:W-:-:S00]  /*5810*/  NOP ;  /* 0x0000000000007918 */ /* 0x000fc00000000000 */
        /* <DEDUP_REMOVED lines=14> */
.L_x_105:


//--------------------- .nv.global.init           --------------------------
	.section	.nv.global.init,"aw",@progbits
.nv.global.init:
	.type		$str$22,@object
	.size		$str$22,($str$23 - $str$22)
$str$22:
        /*0000*/ 	.byte	0x6b, 0x5f, 0x74, 0x69, 0x6c, 0x65, 0x5f, 0x63, 0x6f, 0x75, 0x6e, 0x74, 0x20, 0x3e, 0x3d, 0x20
        /*0010*/ 	.byte	0x31, 0x00
	.type		$str$23,@object
	.size		$str$23,(__unnamed_1 - $str$23)
$str$23:
        /*0012*/ 	.byte	0x2f, 0x74, 0x6d, 0x70, 0x2f, 0x63, 0x75, 0x74, 0x6c, 0x61, 0x73, 0x73, 0x5f, 0x73, 0x77, 0x65
        /*0022*/ 	.byte	0x65, 0x70, 0x5f, 0x73, 0x72, 0x63, 0x2f, 0x69, 0x6e, 0x63, 0x6c, 0x75, 0x64, 0x65, 0x2f, 0x63
        /*0032*/ 	.byte	0x75, 0x74, 0x6c, 0x61, 0x73, 0x73, 0x2f, 0x67, 0x65, 0x6d, 0x6d, 0x2f, 0x63, 0x6f, 0x6c, 0x6c
        /*0042*/ 	.byte	0x65, 0x63, 0x74, 0x69, 0x76, 0x65, 0x2f, 0x73, 0x6d, 0x39, 0x30, 0x5f, 0x6d, 0x6d, 0x61, 0x5f
        /*0052*/ 	.byte	0x74, 0x6d, 0x61, 0x5f, 0x67, 0x6d, 0x6d, 0x61, 0x5f, 0x73, 0x73, 0x5f, 0x77, 0x61, 0x72, 0x70
        /*0062*/ 	.byte	0x73, 0x70, 0x65, 0x63, 0x69, 0x61, 0x6c, 0x69, 0x7a, 0x65, 0x64, 0x2e, 0x68, 0x70, 0x70, 0x00
	.type		__unnamed_1,@object
	.size		__unnamed_1,(.L_0 - __unnamed_1)
__unnamed_1:
        /*0072*/ 	.byte	0x76, 0x6f, 0x69, 0x64, 0x20, 0x63, 0x75, 0x74, 0x6c, 0x61, 0x73, 0x73, 0x3a, 0x3a, 0x67, 0x65
        /* <DEDUP_REMOVED lines=180> */
        /*0bc2*/ 	.byte	0x79, 0x5d, 0x00
.L_0:


//--------------------- .nv.shared._ZN7cutlass13device_kernelINS_4gemm6kernel13GemmUniversalIN4cute5tupleIJiiiiEEENS1_10collective13CollectiveMmaINS1_34MainloopSm90TmaGmmaWarpSpecializedILi5ENS5_IJNS4_1CILi2EEENSA_ILi1EEESC_EEENS1_35KernelTmaWarpSpecializedCooperativeEEENS5_IJNSA_ILi128EEENSA_ILi32EEESG_EEENS_6half_tENS5_IJlSC_lEEESJ_SK_NS4_8TiledMMAINS4_8MMA_AtomIJNS4_4SM904GMMA25MMA_64x32x16_F32F16F16_SSILNSO_5MajorE0ELSQ_0ELNSO_7ScaleInE1ELSR_1EEEEEENS4_6LayoutISD_NS5_IJSC_NSA_ILi0EEESV_EEEEENS5_IJNS4_10UnderscoreESY_SY_EEEEENS4_13SM90_TMA_LOADENS4_14ComposedLayoutINS4_7SwizzleILi3ELi4ELi3EEENS4_18smem_ptr_flag_bitsILi16EEENSU_INS5_IJNSA_ILi8EEENSA_ILi64EEEEEENS5_IJS18_SC_EEEEEEEvNS4_8identityENS4_23SM90_TMA_LOAD_MULTICASTES1C_vS1D_EENS_8epilogue10collective6detail29Sm90TmaWarpSpecializedAdapterINS1H_15DefaultEpilogueISJ_SK_SK_NS1G_6thread17LinearCombinationISJ_Li1EffLNS1L_9ScaleType4KindE0ELNS_15FloatRoundStyleE2ESJ_EENS1_15EpilogueDefaultEEEEEvvEEEEvNT_6ParamsE --------------------------
	.section	.nv.shared._ZN7cutlass13device_kernelINS_4gemm6kernel13GemmUniversalIN4cute5tupleIJiiiiEEENS1_10collective13CollectiveMmaINS1_34MainloopSm90TmaGmmaWarpSpecializedILi5ENS5_IJNS4_1CILi2EEENSA_ILi1EEESC_EEENS1_35KernelTmaWarpSpecializedCooperativeEEENS5_IJNSA_ILi128EEENSA_ILi32EEESG_EEENS_6half_tENS5_IJlSC_lEEESJ_SK_NS4_8TiledMMAINS4_8MMA_AtomIJNS4_4SM904GMMA25MMA_64x32x16_F32F16F16_SSILNSO_5MajorE0ELSQ_0ELNSO_7ScaleInE1ELSR_1EEEEEENS4_6LayoutISD_NS5_IJSC_NSA_ILi0EEESV_EEEEENS5_IJNS4_10UnderscoreESY_SY_EEEEENS4_13SM90_TMA_LOADENS4_14ComposedLayoutINS4_7SwizzleILi3ELi4ELi3EEENS4_18smem_ptr_flag_bitsILi16EEENSU_INS5_IJNSA_ILi8EEENSA_ILi64EEEEEENS5_IJS18_SC_EEEEEEEvNS4_8identityENS4_23SM90_TMA_LOAD_MULTICASTES1C_vS1D_EENS_8epilogue10collective6detail29Sm90TmaWarpSpecializedAdapterINS1H_15DefaultEpilogueISJ_SK_SK_NS1G_6thread17LinearCombinationISJ_Li1EffLNS1L_9ScaleType4KindE0ELNS_15FloatRoundStyleE2ESJ_EENS1_15EpilogueDefaultEEEEEvvEEEEvNT_6ParamsE,"aw",@nobits
	.sectionflags	@""
	.align	16
	.zero		1024


//--------------------- .nv.shared.reserved.0     --------------------------
	.section	.nv.shared.reserved.0,"aw",@nobits
	.weak		__nv_reservedSMEM_offset_0_alias
	.size		__nv_reservedSMEM_offset_0_alias, 0, 0
	.other		__nv_reservedSMEM_offset_0_alias,@"STO_CUDA_RESERVED_SHARED STV_DEFAULT"
__nv_reservedSMEM_offset_0_alias:
	.zero		0


//--------------------- .nv.global                --------------------------
	.section	.nv.global,"aw",@nobits
.nv.global:
	.type		_ZN39_INTERNAL_724fc1d4_4_k_cu_0f017d0c_29354cute1_E,@object
	.size		_ZN39_INTERNAL_724fc1d4_4_k_cu_0f017d0c_29354cute1_E,(_ZN39_INTERNAL_724fc1d4_4_k_cu_0f017d0c_29354cuda3std3__45__cpo6cbeginE - _ZN39_INTERNAL_724fc1d4_4_k_cu_0f017d0c_29354cute1_E)
_ZN39_INTERNAL_724fc1d4_4_k_cu_0f017d0c_29354cute1_E:
	.zero		1
	.type		_ZN39_INTERNAL_724fc1d4_4_k_cu_0f017d0c_29354cuda3std3__45__cpo6cbeginE,@object
	.size		_ZN39_INTERNAL_724fc1d4_4_k_cu_0f017d0c_29354cuda3std3__45__cpo6cbeginE,(_ZN39_INTERNAL_724fc1d4_4_k_cu_0f017d0c_29354cuda3std3__48in_placeE - _ZN39_INTERNAL_724fc1d4_4_k_cu_0f017d0c_29354cuda3std3__45__cpo6cbeginE)
_ZN39_INTERNAL_724fc1d4_4_k_cu_0f017d0c_29354cuda3std3__45__cpo6cbeginE:
	.zero		1
	.type		_ZN39_INTERNAL_724fc1d4_4_k_cu_0f017d0c_29354cuda3std3__48in_placeE,@object
	.size		_ZN39_INTERNAL_724fc1d4_4_k_cu_0f017d0c_29354cuda3std3__48in_placeE,(_ZN39_INTERNAL_724fc1d4_4_k_cu_0f017d0c_29354cuda3std6ranges3__45__cpo9iter_moveE - _ZN39_INTERNAL_724fc1d4_4_k_cu_0f017d0c_29354cuda3std3__48in_placeE)
_ZN39_INTERNAL_724fc1d4_4_k_cu_0f017d0c_29354cuda3std3__48in_placeE:
	.zero		1
	.type		_ZN39_INTERNAL_724fc1d4_4_k_cu_0f017d0c_29354cuda3std6ranges3__45__cpo9iter_moveE,@object
	.size		_ZN39_INTERNAL_724fc1d4_4_k_cu_0f017d0c_29354cuda3std6ranges3__45__cpo9iter_moveE,(_ZN39_INTERNAL_724fc1d4_4_k_cu_0f017d0c_29354cuda3std3__45__cpo5beginE - _ZN39_INTERNAL_724fc1d4_4_k_cu_0f017d0c_29354cuda3std6ranges3__45__cpo9iter_moveE)
_ZN39_INTERNAL_724fc1d4_4_k_cu_0f017d0c_29354cuda3std6ranges3__45__cpo9iter_moveE:
	.zero		1
	.type		_ZN39_INTERNAL_724fc1d4_4_k_cu_0f017d0c_29354cuda3std3__45__cpo5beginE,@object
	.size		_ZN39_INTERNAL_724fc1d4_4_k_cu_0f017d0c_29354cuda3std3__45__cpo5beginE,(_ZN39_INTERNAL_724fc1d4_4_k_cu_0f017d0c_29354cuda3std3__441_GLOBAL__N__724fc1d4_4_k_cu_0f017d0c_29356ignoreE - _ZN39_INTERNAL_724fc1d4_4_k_cu_0f017d0c_29354cuda3std3__45__cpo5beginE)
_ZN39_INTERNAL_724fc1d4_4_k_cu_0f017d0c_29354cuda3std3__45__cpo5beginE:
	.zero		1
	.type		_ZN39_INTERNAL_724fc1d4_4_k_cu_0f017d0c_29354cuda3std3__441_GLOBAL__N__724fc1d4_4_k_cu_0f017d0c_29356ignoreE,@object
	.size		_ZN39_INTERNAL_724fc1d4_4_k_cu_0f017d0c_29354cuda3std3__441_GLOBAL__N__724fc1d4_4_k_cu_0f017d0c_29356ignoreE,(_ZN39_INTERNAL_724fc1d4_4_k_cu_0f017d0c_29354cute7productE - _ZN39_INTERNAL_724fc1d4_4_k_cu_0f017d0c_29354cuda3std3__441_GLOBAL__N__724fc1d4_4_k_cu_0f017d0c_29356ignoreE)
_ZN39_INTERNAL_724fc1d4_4_k_cu_0f017d0c_29354cuda3std3__441_GLOBAL__N__724fc1d4_4_k_cu_0f017d0c_29356ignoreE:
	.zero		1
	.type		_ZN39_INTERNAL_724fc1d4_4_k_cu_0f017d0c_29354cute7productE,@object
	.size		_ZN39_INTERNAL_724fc1d4_4_k_cu_0f017d0c_29354cute7productE,(_ZN39_INTERNAL_724fc1d4_4_k_cu_0f017d0c_29354cuda3std3__45__cpo3endE - _ZN39_INTERNAL_724fc1d4_4_k_cu_0f017d0c_29354cute7productE)
_ZN39_INTERNAL_724fc1d4_4_k_cu_0f017d0c_29354cute7productE:
	.zero		1
	.type		_ZN39_INTERNAL_724fc1d4_4_k_cu_0f017d0c_29354cuda3std3__45__cpo3endE,@object
	.size		_ZN39_INTERNAL_724fc1d4_4_k_cu_0f017d0c_29354cuda3std3__45__cpo3endE,(_ZN39_INTERNAL_724fc1d4_4_k_cu_0f017d0c_29354cuda3std3__419piecewise_constructE - _ZN39_INTERNAL_724fc1d4_4_k_cu_0f017d0c_29354cuda3std3__45__cpo3endE)
_ZN39_INTERNAL_724fc1d4_4_k_cu_0f017d0c_29354cuda3std3__45__cpo3endE:
	.zero		1
	.type		_ZN39_INTERNAL_724fc1d4_4_k_cu_0f017d0c_29354cuda3std3__419piecewise_constructE,@object
	.size		_ZN39_INTERNAL_724fc1d4_4_k_cu_0f017d0c_29354cuda3std3__419piecewise_constructE,(_ZN39_INTERNAL_724fc1d4_4_k_cu_0f017d0c_29354cuda3std3__45__cpo4cendE - _ZN39_INTERNAL_724fc1d4_4_k_cu_0f017d0c_29354cuda3std3__419piecewise_constructE)
_ZN39_INTERNAL_724fc1d4_4_k_cu_0f017d0c_29354cuda3std3__419piecewise_constructE:
	.zero		1
	.type		_ZN39_INTERNAL_724fc1d4_4_k_cu_0f017d0c_29354cuda3std3__45__cpo4cendE,@object
	.size		_ZN39_INTERNAL_724fc1d4_4_k_cu_0f017d0c_29354cuda3std3__45__cpo4cendE,(_ZN39_INTERNAL_724fc1d4_4_k_cu_0f017d0c_29354cuda3std6ranges3__45__cpo4swapE - _ZN39_INTERNAL_724fc1d4_4_k_cu_0f017d0c_29354cuda3std3__45__cpo4cendE)
_ZN39_INTERNAL_724fc1d4_4_k_cu_0f017d0c_29354cuda3std3__45__cpo4cendE:
	.zero		1
	.type		_ZN39_INTERNAL_724fc1d4_4_k_cu_0f017d0c_29354cuda3std6ranges3__45__cpo4swapE,@object
	.size		_ZN39_INTERNAL_724fc1d4_4_k_cu_0f017d0c_29354cuda3std6ranges3__45__cpo4swapE,(.L_8 - _ZN39_INTERNAL_724fc1d4_4_k_cu_0f017d0c_29354cuda3std6ranges3__45__cpo4swapE)
_ZN39_INTERNAL_724fc1d4_4_k_cu_0f017d0c_29354cuda3std6ranges3__45__cpo4swapE:
	.zero		1
.L_8:


//--------------------- .nv.constant0._ZN7cutlass13device_kernelINS_4gemm6kernel13GemmUniversalIN4cute5tupleIJiiiiEEENS1_10collective13CollectiveMmaINS1_34MainloopSm90TmaGmmaWarpSpecializedILi5ENS5_IJNS4_1CILi2EEENSA_ILi1EEESC_EEENS1_35KernelTmaWarpSpecializedCooperativeEEENS5_IJNSA_ILi128EEENSA_ILi32EEESG_EEENS_6half_tENS5_IJlSC_lEEESJ_SK_NS4_8TiledMMAINS4_8MMA_AtomIJNS4_4SM904GMMA25MMA_64x32x16_F32F16F16_SSILNSO_5MajorE0ELSQ_0ELNSO_7ScaleInE1ELSR_1EEEEEENS4_6LayoutISD_NS5_IJSC_NSA_ILi0EEESV_EEEEENS5_IJNS4_10UnderscoreESY_SY_EEEEENS4_13SM90_TMA_LOADENS4_14ComposedLayoutINS4_7SwizzleILi3ELi4ELi3EEENS4_18smem_ptr_flag_bitsILi16EEENSU_INS5_IJNSA_ILi8EEENSA_ILi64EEEEEENS5_IJS18_SC_EEEEEEEvNS4_8identityENS4_23SM90_TMA_LOAD_MULTICASTES1C_vS1D_EENS_8epilogue10collective6detail29Sm90TmaWarpSpecializedAdapterINS1H_15DefaultEpilogueISJ_SK_SK_NS1G_6thread17LinearCombinationISJ_Li1EffLNS1L_9ScaleType4KindE0ELNS_15FloatRoundStyleE2ESJ_EENS1_15EpilogueDefaultEEEEEvvEEEEvNT_6ParamsE --------------------------
	.section	.nv.constant0._ZN7cutlass13device_kernelINS_4gemm6kernel13GemmUniversalIN4cute5tupleIJiiiiEEENS1_10collective13CollectiveMmaINS1_34MainloopSm90TmaGmmaWarpSpecializedILi5ENS5_IJNS4_1CILi2EEENSA_ILi1EEESC_EEENS1_35KernelTmaWarpSpecializedCooperativeEEENS5_IJNSA_ILi128EEENSA_ILi32EEESG_EEENS_6half_tENS5_IJlSC_lEEESJ_SK_NS4_8TiledMMAINS4_8MMA_AtomIJNS4_4SM904GMMA25MMA_64x32x16_F32F16F16_SSILNSO_5MajorE0ELSQ_0ELNSO_7ScaleInE1ELSR_1EEEEEENS4_6LayoutISD_NS5_IJSC_NSA_ILi0EEESV_EEEEENS5_IJNS4_10UnderscoreESY_SY_EEEEENS4_13SM90_TMA_LOADENS4_14ComposedLayoutINS4_7SwizzleILi3ELi4ELi3EEENS4_18smem_ptr_flag_bitsILi16EEENSU_INS5_IJNSA_ILi8EEENSA_ILi64EEEEEENS5_IJS18_SC_EEEEEEEvNS4_8identityENS4_23SM90_TMA_LOAD_MULTICASTES1C_vS1D_EENS_8epilogue10collective6detail29Sm90TmaWarpSpecializedAdapterINS1H_15DefaultEpilogueISJ_SK_SK_NS1G_6thread17LinearCombinationISJ_Li1EffLNS1L_9ScaleType4KindE0ELNS_15FloatRoundStyleE2ESJ_EENS1_15EpilogueDefaultEEEEEvvEEEEvNT_6ParamsE,"a",@progbits
	.sectionflags	@""
	.align	4
.nv.constant0._ZN7cutlass13device_kernelINS_4gemm6kernel13GemmUniversalIN4cute5tupleIJiiiiEEENS1_10collective13CollectiveMmaINS1_34MainloopSm90TmaGmmaWarpSpecializedILi5ENS5_IJNS4_1CILi2EEENSA_ILi1EEESC_EEENS1_35KernelTmaWarpSpecializedCooperativeEEENS5_IJNSA_ILi128EEENSA_ILi32EEESG_EEENS_6half_tENS5_IJlSC_lEEESJ_SK_NS4_8TiledMMAINS4_8MMA_AtomIJNS4_4SM904GMMA25MMA_64x32x16_F32F16F16_SSILNSO_5MajorE0ELSQ_0ELNSO_7ScaleInE1ELSR_1EEEEEENS4_6LayoutISD_NS5_IJSC_NSA_ILi0EEESV_EEEEENS5_IJNS4_10UnderscoreESY_SY_EEEEENS4_13SM90_TMA_LOADENS4_14ComposedLayoutINS4_7SwizzleILi3ELi4ELi3EEENS4_18smem_ptr_flag_bitsILi16EEENSU_INS5_IJNSA_ILi8EEENSA_ILi64EEEEEENS5_IJS18_SC_EEEEEEEvNS4_8identityENS4_23SM90_TMA_LOAD_MULTICASTES1C_vS1D_EENS_8epilogue10collective6detail29Sm90TmaWarpSpecializedAdapterINS1H_15DefaultEpilogueISJ_SK_SK_NS1G_6thread17LinearCombinationISJ_Li1EffLNS1L_9ScaleType4KindE0ELNS_15FloatRoundStyleE2ESJ_EENS1_15EpilogueDefaultEEEEEvvEEEEvNT_6ParamsE:
	.zero		1664


//--------------------- SYMBOLS --------------------------

	.type		.nv.reservedSmem.offset0,@object
	.size		.nv.reservedSmem.offset0,0x4
	.type		__assertfail,@function
